//
// Generated by NVIDIA NVVM Compiler
//
// Compiler Build ID: CL-36424714
// Cuda compilation tools, release 13.0, V13.0.88
// Based on NVVM 20.0.0
//

.version 9.0
.target sm_100
.address_size 64

	// .globl	_Z7computefiiifPfifffffffS_ff
.extern .func  (.param .b32 func_retval0) vprintf
(
	.param .b64 vprintf_param_0,
	.param .b64 vprintf_param_1
)
;
.global .align 1 .b8 $str[7] = {37, 46, 49, 55, 103, 10};
.global .align 4 .b8 __cudart_i2opi_f[24] = {65, 144, 67, 60, 153, 149, 98, 219, 192, 221, 52, 245, 209, 87, 39, 252, 41, 21, 68, 78, 110, 131, 249, 162};

.visible .entry _Z7computefiiifPfifffffffS_ff(
	.param .f32 _Z7computefiiifPfifffffffS_ff_param_0,
	.param .u32 _Z7computefiiifPfifffffffS_ff_param_1,
	.param .u32 _Z7computefiiifPfifffffffS_ff_param_2,
	.param .u32 _Z7computefiiifPfifffffffS_ff_param_3,
	.param .f32 _Z7computefiiifPfifffffffS_ff_param_4,
	.param .u64 .ptr .align 1 _Z7computefiiifPfifffffffS_ff_param_5,
	.param .u32 _Z7computefiiifPfifffffffS_ff_param_6,
	.param .f32 _Z7computefiiifPfifffffffS_ff_param_7,
	.param .f32 _Z7computefiiifPfifffffffS_ff_param_8,
	.param .f32 _Z7computefiiifPfifffffffS_ff_param_9,
	.param .f32 _Z7computefiiifPfifffffffS_ff_param_10,
	.param .f32 _Z7computefiiifPfifffffffS_ff_param_11,
	.param .f32 _Z7computefiiifPfifffffffS_ff_param_12,
	.param .f32 _Z7computefiiifPfifffffffS_ff_param_13,
	.param .u64 .ptr .align 1 _Z7computefiiifPfifffffffS_ff_param_14,
	.param .f32 _Z7computefiiifPfifffffffS_ff_param_15,
	.param .f32 _Z7computefiiifPfifffffffS_ff_param_16
)
{
	.local .align 8 .b8 	__local_depot0[40];
	.reg .b64 	%SP;
	.reg .b64 	%SPL;
	.reg .pred 	%p<56>;
	.reg .b32 	%r<201>;
	.reg .b32 	%f<188>;
	.reg .b64 	%rd<87>;
	.reg .b64 	%fd<10>;

	mov.u64 	%SPL, __local_depot0;
	cvta.local.u64 	%SP, %SPL;
	ld.param.f32 	%f187, [_Z7computefiiifPfifffffffS_ff_param_0];
	ld.param.u32 	%r60, [_Z7computefiiifPfifffffffS_ff_param_1];
	ld.param.u32 	%r62, [_Z7computefiiifPfifffffffS_ff_param_3];
	ld.param.f32 	%f40, [_Z7computefiiifPfifffffffS_ff_param_4];
	ld.param.u64 	%rd21, [_Z7computefiiifPfifffffffS_ff_param_5];
	ld.param.u32 	%r63, [_Z7computefiiifPfifffffffS_ff_param_6];
	cvta.to.global.u64 	%rd1, %rd21;
	add.u64 	%rd2, %SPL, 0;
	add.u64 	%rd3, %SPL, 0;
	add.f32 	%f41, %f40, 0fFB8A194B;
	setp.geu.f32 	%p5, %f187, %f41;
	setp.lt.s32 	%p6, %r60, 1;
	or.pred  	%p7, %p5, %p6;
	@%p7 bra 	$L__BB0_45;
	ld.param.f32 	%f180, [_Z7computefiiifPfifffffffS_ff_param_16];
	ld.param.f32 	%f179, [_Z7computefiiifPfifffffffS_ff_param_15];
	ld.param.f32 	%f178, [_Z7computefiiifPfifffffffS_ff_param_13];
	ld.param.f32 	%f177, [_Z7computefiiifPfifffffffS_ff_param_12];
	ld.param.f32 	%f176, [_Z7computefiiifPfifffffffS_ff_param_11];
	ld.param.f32 	%f172, [_Z7computefiiifPfifffffffS_ff_param_9];
	ld.param.f32 	%f171, [_Z7computefiiifPfifffffffS_ff_param_8];
	ld.param.f32 	%f170, [_Z7computefiiifPfifffffffS_ff_param_7];
	ld.param.u32 	%r175, [_Z7computefiiifPfifffffffS_ff_param_2];
	ld.param.f32 	%f187, [_Z7computefiiifPfifffffffS_ff_param_0];
	add.f32 	%f42, %f171, 0fF80689AB;
	mul.f32 	%f1, %f170, %f42;
	add.f32 	%f2, %f172, 0f00000000;
	div.rn.f32 	%f43, %f176, 0f0000006F;
	mul.f32 	%f44, %f43, 0f3F22F983;
	cvt.rni.s32.f32 	%r1, %f44;
	cvt.rn.f32.s32 	%f45, %r1;
	fma.rn.f32 	%f46, %f45, 0fBFC90FDA, %f43;
	fma.rn.f32 	%f47, %f45, 0fB3A22168, %f46;
	fma.rn.f32 	%f3, %f45, 0fA7C234C5, %f47;
	abs.f32 	%f4, %f43;
	mov.b32 	%r2, %f43;
	shr.u32 	%r64, %r2, 23;
	and.b32  	%r65, %r64, 224;
	add.s32 	%r66, %r65, -128;
	shl.b32 	%r67, %r2, 8;
	or.b32  	%r3, %r67, -2147483648;
	shr.u32 	%r68, %r66, 5;
	and.b32  	%r4, %r64, 31;
	cvt.u64.u32 	%rd24, %r68;
	neg.s64 	%rd4, %rd24;
	sub.s32 	%r5, 32, %r4;
	mov.f32 	%f48, 0f00000000;
	mul.rn.f32 	%f5, %f43, %f48;
	add.f32 	%f49, %f178, 0fA1BC6020;
	setp.lt.f32 	%p8, %f49, 0f00800000;
	mul.f32 	%f50, %f49, 0f4B000000;
	selp.f32 	%f51, %f50, %f49, %p8;
	selp.f32 	%f52, 0fC1B80000, 0f00000000, %p8;
	mov.b32 	%r69, %f51;
	add.s32 	%r70, %r69, -1059760811;
	and.b32  	%r71, %r70, -8388608;
	sub.s32 	%r72, %r69, %r71;
	mov.b32 	%f53, %r72;
	cvt.rn.f32.s32 	%f54, %r71;
	fma.rn.f32 	%f55, %f54, 0f34000000, %f52;
	add.f32 	%f56, %f53, 0fBF800000;
	fma.rn.f32 	%f57, %f56, 0fBE055027, 0f3E1039F6;
	fma.rn.f32 	%f58, %f57, %f56, 0fBDF8CDCC;
	fma.rn.f32 	%f59, %f58, %f56, 0f3E0F2955;
	fma.rn.f32 	%f60, %f59, %f56, 0fBE2AD8B9;
	fma.rn.f32 	%f61, %f60, %f56, 0f3E4CED0B;
	fma.rn.f32 	%f62, %f61, %f56, 0fBE7FFF22;
	fma.rn.f32 	%f63, %f62, %f56, 0f3EAAAA78;
	fma.rn.f32 	%f64, %f63, %f56, 0fBF000000;
	mul.f32 	%f65, %f56, %f64;
	fma.rn.f32 	%f66, %f65, %f56, %f56;
	fma.rn.f32 	%f67, %f55, 0f3F317218, %f66;
	setp.gt.u32 	%p9, %r69, 2139095039;
	fma.rn.f32 	%f68, %f51, 0f7F800000, 0f7F800000;
	selp.f32 	%f69, %f68, %f67, %p9;
	setp.eq.f32 	%p10, %f51, 0f00000000;
	selp.f32 	%f70, 0fFF800000, %f69, %p10;
	sub.f32 	%f6, %f70, %f177;
	sub.f32 	%f7, %f48, %f179;
	mul.f32 	%f8, %f180, 0f00000009;
	min.s32 	%r73, %r175, %r62;
	setp.lt.s32 	%p11, %r73, 1;
	@%p11 bra 	$L__BB0_45;
	shl.b64 	%rd25, %rd4, 2;
	add.s64 	%rd5, %rd3, %rd25;
	setp.lt.s32 	%p12, %r63, 1;
	@%p12 bra 	$L__BB0_23;
	ld.param.u64 	%rd80, [_Z7computefiiifPfifffffffS_ff_param_14];
	add.f32 	%f105, %f7, 0f0000036B;
	abs.f32 	%f106, %f105;
	mul.f32 	%f107, %f105, %f105;
	setp.ge.f32 	%p34, %f106, 0f3F19999A;
	setp.ge.f32 	%p35, %f106, 0f41102CB4;
	setp.eq.f32 	%p36, %f4, 0f7F800000;
	setp.ltu.f32 	%p37, %f4, 0f47CE4780;
	or.pred  	%p1, %p37, %p36;
	selp.b32 	%r6, %r1, 0, %p37;
	selp.f32 	%f9, %f3, %f5, %p37;
	mul.f32 	%f108, %f106, 0f4038AA3B;
	ex2.approx.ftz.f32 	%f109, %f108;
	add.f32 	%f110, %f109, 0f3F800000;
	rcp.approx.ftz.f32 	%f111, %f110;
	fma.rn.f32 	%f112, %f111, 0fC0000000, 0f3F800000;
	selp.f32 	%f113, 0f3F800000, %f112, %p35;
	copysign.f32 	%f114, %f105, %f113;
	fma.rn.f32 	%f115, %f107, 0f3C80F082, 0fBD563CAE;
	fma.rn.f32 	%f116, %f115, %f107, 0f3E085941;
	fma.rn.f32 	%f117, %f116, %f107, 0fBEAAA9ED;
	fma.rn.f32 	%f118, %f117, %f107, 0f00000000;
	fma.rn.f32 	%f119, %f118, %f105, %f105;
	selp.f32 	%f120, %f114, %f119, %p34;
	mov.f32 	%f121, 0f80000000;
	div.rn.f32 	%f122, %f121, %f120;
	mul.f32 	%f123, %f122, 0f3F22F983;
	cvt.rni.s32.f32 	%r120, %f123;
	cvt.rn.f32.s32 	%f124, %r120;
	fma.rn.f32 	%f125, %f124, 0fBFC90FDA, %f122;
	fma.rn.f32 	%f126, %f124, 0fB3A22168, %f125;
	fma.rn.f32 	%f127, %f124, 0fA7C234C5, %f126;
	abs.f32 	%f128, %f122;
	setp.ltu.f32 	%p38, %f128, 0f47CE4780;
	setp.eq.f32 	%p39, %f128, 0f7F800000;
	mov.b32 	%r7, %f122;
	shr.u32 	%r121, %r7, 23;
	and.b32  	%r122, %r121, 224;
	add.s32 	%r123, %r122, -128;
	shr.u32 	%r124, %r123, 5;
	and.b32  	%r8, %r121, 31;
	mul.wide.u32 	%rd50, %r124, 4;
	sub.s64 	%rd6, %rd2, %rd50;
	mov.f32 	%f129, 0f00000000;
	mul.rn.f32 	%f130, %f122, %f129;
	or.pred  	%p2, %p38, %p39;
	selp.b32 	%r9, %r120, 0, %p38;
	selp.f32 	%f10, %f127, %f130, %p38;
	cvta.to.global.u64 	%rd7, %rd80;
	mov.f32 	%f131, 0f9B457748;
	sub.f32 	%f11, %f131, %f8;
	mov.b32 	%r179, 0;
	mov.u64 	%rd66, __cudart_i2opi_f;
$L__BB0_4:
	mov.b32 	%r180, 0;
$L__BB0_5:
	mov.b32 	%r181, 0;
$L__BB0_6:
	mov.u32 	%r185, %r6;
	mov.f32 	%f181, %f9;
	@%p1 bra 	$L__BB0_12;
	mov.b64 	%rd83, 0;
	mov.b32 	%r182, 0;
	mov.u64 	%rd81, __cudart_i2opi_f;
	mov.u64 	%rd82, %rd3;
$L__BB0_8:
	.pragma "nounroll";
	ld.global.nc.u32 	%r128, [%rd81];
	mad.wide.u32 	%rd53, %r128, %r3, %rd83;
	shr.u64 	%rd83, %rd53, 32;
	st.local.u32 	[%rd82], %rd53;
	add.s32 	%r182, %r182, 1;
	add.s64 	%rd82, %rd82, 4;
	add.s64 	%rd81, %rd81, 4;
	setp.ne.s32 	%p40, %r182, 6;
	@%p40 bra 	$L__BB0_8;
	setp.eq.s32 	%p41, %r4, 0;
	st.local.u32 	[%rd3+24], %rd83;
	shr.u32 	%r129, %r2, 23;
	and.b32  	%r130, %r129, 224;
	add.s32 	%r131, %r130, -128;
	shr.u32 	%r132, %r131, 5;
	mul.wide.u32 	%rd54, %r132, 4;
	sub.s64 	%rd55, %rd3, %rd54;
	ld.local.u32 	%r183, [%rd55+24];
	ld.local.u32 	%r184, [%rd55+20];
	@%p41 bra 	$L__BB0_11;
	shf.l.wrap.b32 	%r183, %r184, %r183, %r4;
	shr.u32 	%r133, %r2, 23;
	and.b32  	%r134, %r133, 224;
	add.s32 	%r135, %r134, -128;
	shr.u32 	%r136, %r135, 5;
	mul.wide.u32 	%rd56, %r136, 4;
	sub.s64 	%rd57, %rd3, %rd56;
	ld.local.u32 	%r137, [%rd57+16];
	shf.l.wrap.b32 	%r184, %r137, %r184, %r4;
$L__BB0_11:
	setp.lt.s32 	%p42, %r2, 0;
	shr.u32 	%r138, %r183, 30;
	shf.l.wrap.b32 	%r139, %r184, %r183, 2;
	shl.b32 	%r140, %r184, 2;
	shr.u32 	%r141, %r139, 31;
	add.s32 	%r142, %r141, %r138;
	neg.s32 	%r143, %r142;
	selp.b32 	%r185, %r143, %r142, %p42;
	xor.b32  	%r144, %r139, %r2;
	shr.s32 	%r145, %r139, 31;
	xor.b32  	%r146, %r145, %r139;
	xor.b32  	%r147, %r145, %r140;
	cvt.u64.u32 	%rd58, %r146;
	shl.b64 	%rd59, %rd58, 32;
	cvt.u64.u32 	%rd60, %r147;
	or.b64  	%rd61, %rd59, %rd60;
	cvt.rn.f64.s64 	%fd5, %rd61;
	mul.f64 	%fd6, %fd5, 0d3BF921FB54442D19;
	cvt.rn.f32.f64 	%f132, %fd6;
	neg.f32 	%f133, %f132;
	setp.lt.s32 	%p43, %r144, 0;
	selp.f32 	%f181, %f133, %f132, %p43;
$L__BB0_12:
	ld.param.f32 	%f175, [_Z7computefiiifPfifffffffS_ff_param_10];
	mul.rn.f32 	%f134, %f181, %f181;
	and.b32  	%r149, %r185, 1;
	setp.eq.b32 	%p44, %r149, 1;
	selp.f32 	%f135, 0f3F800000, %f181, %p44;
	fma.rn.f32 	%f136, %f134, %f135, 0f00000000;
	fma.rn.f32 	%f137, %f134, 0f37CBAC00, 0fBAB607ED;
	selp.f32 	%f138, %f137, 0fB94D4153, %p44;
	selp.f32 	%f139, 0f3D2AAABB, 0f3C0885E4, %p44;
	fma.rn.f32 	%f140, %f138, %f134, %f139;
	selp.f32 	%f141, 0fBEFFFFFF, 0fBE2AAAA8, %p44;
	fma.rn.f32 	%f142, %f140, %f134, %f141;
	fma.rn.f32 	%f143, %f142, %f136, %f135;
	and.b32  	%r150, %r185, 2;
	setp.eq.s32 	%p45, %r150, 0;
	mov.f32 	%f144, 0f00000000;
	sub.f32 	%f145, %f144, %f143;
	selp.f32 	%f146, %f143, %f145, %p45;
	div.rn.f32 	%f147, %f175, %f146;
	add.f32 	%f148, %f2, %f147;
	mul.wide.u32 	%rd62, %r181, 4;
	add.s64 	%rd63, %rd1, %rd62;
	st.global.f32 	[%rd63], %f148;
	add.f32 	%f149, %f1, %f148;
	add.f32 	%f150, %f6, %f149;
	add.f32 	%f187, %f150, 0f0000000A;
	mov.b32 	%r186, 0;
$L__BB0_13:
	mov.u32 	%r190, %r9;
	mov.f32 	%f183, %f10;
	@%p2 bra 	$L__BB0_19;
	mov.b64 	%rd84, 0;
	mov.b32 	%r187, 0;
$L__BB0_15:
	.pragma "nounroll";
	mul.wide.u32 	%rd65, %r187, 4;
	add.s64 	%rd67, %rd66, %rd65;
	ld.global.nc.u32 	%r152, [%rd67];
	shl.b32 	%r153, %r7, 8;
	or.b32  	%r154, %r153, -2147483648;
	mad.wide.u32 	%rd68, %r152, %r154, %rd84;
	shr.u64 	%rd84, %rd68, 32;
	add.s64 	%rd69, %rd2, %rd65;
	st.local.u32 	[%rd69], %rd68;
	add.s32 	%r187, %r187, 1;
	setp.ne.s32 	%p46, %r187, 6;
	@%p46 bra 	$L__BB0_15;
	setp.eq.s32 	%p47, %r8, 0;
	st.local.u32 	[%rd2+24], %rd84;
	ld.local.u32 	%r188, [%rd6+24];
	ld.local.u32 	%r189, [%rd6+20];
	@%p47 bra 	$L__BB0_18;
	shf.l.wrap.b32 	%r188, %r189, %r188, %r8;
	ld.local.u32 	%r155, [%rd6+16];
	shf.l.wrap.b32 	%r189, %r155, %r189, %r8;
$L__BB0_18:
	setp.lt.s32 	%p48, %r7, 0;
	shr.u32 	%r156, %r188, 30;
	shf.l.wrap.b32 	%r157, %r189, %r188, 2;
	shl.b32 	%r158, %r189, 2;
	shr.u32 	%r159, %r157, 31;
	add.s32 	%r160, %r159, %r156;
	neg.s32 	%r161, %r160;
	selp.b32 	%r190, %r161, %r160, %p48;
	xor.b32  	%r162, %r157, %r7;
	shr.s32 	%r163, %r157, 31;
	xor.b32  	%r164, %r163, %r157;
	xor.b32  	%r165, %r163, %r158;
	cvt.u64.u32 	%rd70, %r164;
	shl.b64 	%rd71, %rd70, 32;
	cvt.u64.u32 	%rd72, %r165;
	or.b64  	%rd73, %rd71, %rd72;
	cvt.rn.f64.s64 	%fd7, %rd73;
	mul.f64 	%fd8, %fd7, 0d3BF921FB54442D19;
	cvt.rn.f32.f64 	%f151, %fd8;
	neg.f32 	%f152, %f151;
	setp.lt.s32 	%p49, %r162, 0;
	selp.f32 	%f183, %f152, %f151, %p49;
$L__BB0_19:
	add.s32 	%r166, %r190, 1;
	mul.rn.f32 	%f153, %f183, %f183;
	and.b32  	%r167, %r190, 1;
	setp.eq.b32 	%p50, %r167, 1;
	selp.f32 	%f154, %f183, 0f3F800000, %p50;
	fma.rn.f32 	%f155, %f153, %f154, 0f00000000;
	fma.rn.f32 	%f156, %f153, 0f37CBAC00, 0fBAB607ED;
	selp.f32 	%f157, 0fB94D4153, %f156, %p50;
	selp.f32 	%f158, 0f3C0885E4, 0f3D2AAABB, %p50;
	fma.rn.f32 	%f159, %f157, %f153, %f158;
	selp.f32 	%f160, 0fBE2AAAA8, 0fBEFFFFFF, %p50;
	fma.rn.f32 	%f161, %f159, %f153, %f160;
	fma.rn.f32 	%f162, %f161, %f155, %f154;
	and.b32  	%r168, %r166, 2;
	setp.eq.s32 	%p51, %r168, 0;
	mov.f32 	%f163, 0f00000000;
	sub.f32 	%f164, %f163, %f162;
	selp.f32 	%f165, %f162, %f164, %p51;
	mov.f32 	%f166, 0f42EE947B;
	div.rn.f32 	%f167, %f166, %f165;
	add.f32 	%f168, %f187, %f167;
	mul.wide.u32 	%rd74, %r186, 4;
	add.s64 	%rd75, %rd7, %rd74;
	mov.b32 	%r169, -1689946296;
	st.global.u32 	[%rd75], %r169;
	add.f32 	%f187, %f11, %f168;
	add.s32 	%r186, %r186, 1;
	setp.ne.s32 	%p52, %r186, %r63;
	@%p52 bra 	$L__BB0_13;
	add.s32 	%r181, %r181, 1;
	setp.ne.s32 	%p53, %r181, %r62;
	@%p53 bra 	$L__BB0_6;
	ld.param.u32 	%r178, [_Z7computefiiifPfifffffffS_ff_param_2];
	add.s32 	%r180, %r180, 1;
	setp.ne.s32 	%p54, %r180, %r178;
	@%p54 bra 	$L__BB0_5;
	ld.param.u32 	%r174, [_Z7computefiiifPfifffffffS_ff_param_1];
	add.s32 	%r179, %r179, 1;
	setp.eq.s32 	%p55, %r179, %r174;
	@%p55 bra 	$L__BB0_45;
	bra.uni 	$L__BB0_4;
$L__BB0_23:
	setp.eq.s32 	%p13, %r4, 0;
	@%p13 bra 	$L__BB0_34;
	setp.eq.f32 	%p14, %f4, 0f7F800000;
	setp.ltu.f32 	%p15, %f4, 0f47CE4780;
	or.pred  	%p3, %p15, %p14;
	selp.b32 	%r38, %r1, 0, %p15;
	selp.f32 	%f19, %f3, %f5, %p15;
	mov.b32 	%r196, 0;
	mov.u64 	%rd28, __cudart_i2opi_f;
$L__BB0_25:
	mov.b32 	%r197, 0;
$L__BB0_26:
	mov.b32 	%r198, 0;
$L__BB0_27:
	mov.u32 	%r200, %r38;
	mov.f32 	%f185, %f19;
	@%p3 bra 	$L__BB0_31;
	mov.b64 	%rd86, 0;
	mov.b32 	%r199, 0;
$L__BB0_29:
	.pragma "nounroll";
	mul.wide.u32 	%rd27, %r199, 4;
	add.s64 	%rd29, %rd28, %rd27;
	ld.global.nc.u32 	%r78, [%rd29];
	mad.wide.u32 	%rd30, %r78, %r3, %rd86;
	shr.u64 	%rd86, %rd30, 32;
	add.s64 	%rd31, %rd3, %rd27;
	st.local.u32 	[%rd31], %rd30;
	add.s32 	%r199, %r199, 1;
	setp.ne.s32 	%p16, %r199, 6;
	@%p16 bra 	$L__BB0_29;
	setp.lt.s32 	%p17, %r2, 0;
	st.local.u32 	[%rd3+24], %rd86;
	ld.local.u32 	%r79, [%rd5+20];
	ld.local.u32 	%r80, [%rd5+24];
	shl.b32 	%r81, %r80, %r4;
	shr.u32 	%r82, %r79, %r5;
	add.s32 	%r83, %r82, %r81;
	shl.b32 	%r84, %r79, %r4;
	ld.local.u32 	%r85, [%rd5+16];
	shr.u32 	%r86, %r85, %r5;
	add.s32 	%r87, %r86, %r84;
	shr.u32 	%r88, %r83, 30;
	shf.l.wrap.b32 	%r89, %r87, %r83, 2;
	shl.b32 	%r90, %r87, 2;
	shr.u32 	%r91, %r89, 31;
	add.s32 	%r92, %r91, %r88;
	neg.s32 	%r93, %r92;
	selp.b32 	%r200, %r93, %r92, %p17;
	xor.b32  	%r94, %r89, %r2;
	shr.s32 	%r95, %r89, 31;
	xor.b32  	%r96, %r95, %r89;
	xor.b32  	%r97, %r95, %r90;
	cvt.u64.u32 	%rd32, %r96;
	shl.b64 	%rd33, %rd32, 32;
	cvt.u64.u32 	%rd34, %r97;
	or.b64  	%rd35, %rd33, %rd34;
	cvt.rn.f64.s64 	%fd1, %rd35;
	mul.f64 	%fd2, %fd1, 0d3BF921FB54442D19;
	cvt.rn.f32.f64 	%f71, %fd2;
	neg.f32 	%f72, %f71;
	setp.lt.s32 	%p18, %r94, 0;
	selp.f32 	%f185, %f72, %f71, %p18;
$L__BB0_31:
	ld.param.f32 	%f173, [_Z7computefiiifPfifffffffS_ff_param_10];
	mul.rn.f32 	%f73, %f185, %f185;
	and.b32  	%r98, %r200, 1;
	setp.eq.b32 	%p19, %r98, 1;
	selp.f32 	%f74, 0f3F800000, %f185, %p19;
	fma.rn.f32 	%f75, %f73, %f74, 0f00000000;
	fma.rn.f32 	%f76, %f73, 0f37CBAC00, 0fBAB607ED;
	selp.f32 	%f77, %f76, 0fB94D4153, %p19;
	selp.f32 	%f78, 0f3D2AAABB, 0f3C0885E4, %p19;
	fma.rn.f32 	%f79, %f77, %f73, %f78;
	selp.f32 	%f80, 0fBEFFFFFF, 0fBE2AAAA8, %p19;
	fma.rn.f32 	%f81, %f79, %f73, %f80;
	fma.rn.f32 	%f82, %f81, %f75, %f74;
	and.b32  	%r99, %r200, 2;
	setp.eq.s32 	%p20, %r99, 0;
	mov.f32 	%f83, 0f00000000;
	sub.f32 	%f84, %f83, %f82;
	selp.f32 	%f85, %f82, %f84, %p20;
	div.rn.f32 	%f86, %f173, %f85;
	add.f32 	%f186, %f2, %f86;
	mul.wide.u32 	%rd36, %r198, 4;
	add.s64 	%rd37, %rd1, %rd36;
	st.global.f32 	[%rd37], %f186;
	add.s32 	%r198, %r198, 1;
	setp.ne.s32 	%p21, %r198, %r62;
	@%p21 bra 	$L__BB0_27;
	ld.param.u32 	%r176, [_Z7computefiiifPfifffffffS_ff_param_2];
	add.s32 	%r197, %r197, 1;
	setp.ne.s32 	%p22, %r197, %r176;
	@%p22 bra 	$L__BB0_26;
	ld.param.u32 	%r172, [_Z7computefiiifPfifffffffS_ff_param_1];
	add.s32 	%r196, %r196, 1;
	setp.ne.s32 	%p23, %r196, %r172;
	@%p23 bra 	$L__BB0_25;
	bra.uni 	$L__BB0_44;
$L__BB0_34:
	setp.eq.f32 	%p24, %f4, 0f7F800000;
	setp.ltu.f32 	%p25, %f4, 0f47CE4780;
	or.pred  	%p4, %p25, %p24;
	selp.b32 	%r39, %r1, 0, %p25;
	selp.f32 	%f20, %f3, %f5, %p25;
	mov.b32 	%r191, 0;
	mov.u64 	%rd40, __cudart_i2opi_f;
$L__BB0_35:
	mov.b32 	%r192, 0;
$L__BB0_36:
	mov.b32 	%r193, 0;
$L__BB0_37:
	mov.u32 	%r195, %r39;
	mov.f32 	%f184, %f20;
	@%p4 bra 	$L__BB0_41;
	mov.b64 	%rd85, 0;
	mov.b32 	%r194, 0;
$L__BB0_39:
	.pragma "nounroll";
	mul.wide.u32 	%rd39, %r194, 4;
	add.s64 	%rd41, %rd40, %rd39;
	ld.global.nc.u32 	%r104, [%rd41];
	mad.wide.u32 	%rd42, %r104, %r3, %rd85;
	shr.u64 	%rd85, %rd42, 32;
	add.s64 	%rd43, %rd3, %rd39;
	st.local.u32 	[%rd43], %rd42;
	add.s32 	%r194, %r194, 1;
	setp.ne.s32 	%p26, %r194, 6;
	@%p26 bra 	$L__BB0_39;
	setp.lt.s32 	%p27, %r2, 0;
	st.local.u32 	[%rd3+24], %rd85;
	ld.local.u32 	%r105, [%rd5+20];
	ld.local.u32 	%r106, [%rd5+24];
	shr.u32 	%r107, %r106, 30;
	shf.l.wrap.b32 	%r108, %r105, %r106, 2;
	shl.b32 	%r109, %r105, 2;
	shr.u32 	%r110, %r108, 31;
	add.s32 	%r111, %r110, %r107;
	neg.s32 	%r112, %r111;
	selp.b32 	%r195, %r112, %r111, %p27;
	xor.b32  	%r113, %r108, %r2;
	shr.s32 	%r114, %r108, 31;
	xor.b32  	%r115, %r114, %r108;
	xor.b32  	%r116, %r114, %r109;
	cvt.u64.u32 	%rd44, %r115;
	shl.b64 	%rd45, %rd44, 32;
	cvt.u64.u32 	%rd46, %r116;
	or.b64  	%rd47, %rd45, %rd46;
	cvt.rn.f64.s64 	%fd3, %rd47;
	mul.f64 	%fd4, %fd3, 0d3BF921FB54442D19;
	cvt.rn.f32.f64 	%f87, %fd4;
	neg.f32 	%f88, %f87;
	setp.lt.s32 	%p28, %r113, 0;
	selp.f32 	%f184, %f88, %f87, %p28;
$L__BB0_41:
	ld.param.f32 	%f174, [_Z7computefiiifPfifffffffS_ff_param_10];
	mul.rn.f32 	%f89, %f184, %f184;
	and.b32  	%r117, %r195, 1;
	setp.eq.b32 	%p29, %r117, 1;
	selp.f32 	%f90, 0f3F800000, %f184, %p29;
	fma.rn.f32 	%f91, %f89, %f90, 0f00000000;
	fma.rn.f32 	%f92, %f89, 0f37CBAC00, 0fBAB607ED;
	selp.f32 	%f93, %f92, 0fB94D4153, %p29;
	selp.f32 	%f94, 0f3D2AAABB, 0f3C0885E4, %p29;
	fma.rn.f32 	%f95, %f93, %f89, %f94;
	selp.f32 	%f96, 0fBEFFFFFF, 0fBE2AAAA8, %p29;
	fma.rn.f32 	%f97, %f95, %f89, %f96;
	fma.rn.f32 	%f98, %f97, %f91, %f90;
	and.b32  	%r118, %r195, 2;
	setp.eq.s32 	%p30, %r118, 0;
	mov.f32 	%f99, 0f00000000;
	sub.f32 	%f100, %f99, %f98;
	selp.f32 	%f101, %f98, %f100, %p30;
	div.rn.f32 	%f102, %f174, %f101;
	add.f32 	%f186, %f2, %f102;
	mul.wide.u32 	%rd48, %r193, 4;
	add.s64 	%rd49, %rd1, %rd48;
	st.global.f32 	[%rd49], %f186;
	add.s32 	%r193, %r193, 1;
	setp.ne.s32 	%p31, %r193, %r62;
	@%p31 bra 	$L__BB0_37;
	ld.param.u32 	%r177, [_Z7computefiiifPfifffffffS_ff_param_2];
	add.s32 	%r192, %r192, 1;
	setp.ne.s32 	%p32, %r192, %r177;
	@%p32 bra 	$L__BB0_36;
	ld.param.u32 	%r173, [_Z7computefiiifPfifffffffS_ff_param_1];
	add.s32 	%r191, %r191, 1;
	setp.eq.s32 	%p33, %r191, %r173;
	@%p33 bra 	$L__BB0_44;
	bra.uni 	$L__BB0_35;
$L__BB0_44:
	add.f32 	%f103, %f1, %f186;
	add.f32 	%f104, %f6, %f103;
	add.f32 	%f187, %f104, 0f0000000A;
$L__BB0_45:
	add.u64 	%rd76, %SP, 32;
	add.u64 	%rd77, %SPL, 32;
	cvt.f64.f32 	%fd9, %f187;
	st.local.f64 	[%rd77], %fd9;
	mov.u64 	%rd78, $str;
	cvta.global.u64 	%rd79, %rd78;
	{ // callseq 0, 0
	.param .b64 param0;
	st.param.b64 	[param0], %rd79;
	.param .b64 param1;
	st.param.b64 	[param1], %rd76;
	.param .b32 retval0;
	call.uni (retval0), 
	vprintf, 
	(
	param0, 
	param1
	);
	ld.param.b32 	%r170, [retval0];
	} // callseq 0
	ret;

}


// ===== COMPILED SASS (sm_100) =====

	.target	sm_100

	.elftype	@"ET_EXEC"


//--------------------- .note.nv.tkinfo           --------------------------
	.section	.note.nv.tkinfo,"",@"SHT_NOTE"
	.sectionflags	@"SHF_NOTE_NV_TKINFO"
	.tkinfo
        /*0018*/ 	.word	0x00000002
        /*0030*/ 	.string	""
        /*0030*/ 	.string	"ptxas"
        /*0030*/ 	.string	"Cuda compilation tools, release 13.0, V13.0.88"
        /*0030*/ 	.string	"Build cuda_13.0.r13.0/compiler.36424714_0"
        /*0030*/ 	.string	"-arch sm_100 -m 64 "



//--------------------- .note.nv.cuinfo           --------------------------
	.section	.note.nv.cuinfo,"",@"SHT_NOTE"
	.sectionflags	@"SHF_NOTE_NV_CUINFO"
        /*0018*/ 	.short	0x0002
        /*001a*/ 	.short	0x0064
        /*001c*/ 	.short	0x0082
	.zero		2


//--------------------- .nv.info                  --------------------------
	.section	.nv.info,"",@"SHT_CUDA_INFO"
	.align	4


	//----- nvinfo : EIATTR_REGCOUNT
	.align		4
        /*0000*/ 	.byte	0x04, 0x2f
        /*0002*/ 	.short	(.L_3 - .L_2)
	.align		4
.L_2:
        /*0004*/ 	.word	index@(_Z7computefiiifPfifffffffS_ff)
        /*0008*/ 	.word	0x00000021


	//----- nvinfo : EIATTR_FRAME_SIZE
	.align		4
.L_3:
        /*000c*/ 	.byte	0x04, 0x11
        /*000e*/ 	.short	(.L_5 - .L_4)
	.align		4
.L_4:
        /*0010*/ 	.word	index@($__internal_0_$__cuda_sm3x_div_rn_noftz_f32_slowpath)
        /*0014*/ 	.word	0x00000028


	//----- nvinfo : EIATTR_FRAME_SIZE
	.align		4
.L_5:
        /*0018*/ 	.byte	0x04, 0x11
        /*001a*/ 	.short	(.L_7 - .L_6)
	.align		4
.L_6:
        /*001c*/ 	.word	index@(_Z7computefiiifPfifffffffS_ff)
        /*0020*/ 	.word	0x00000028


	//----- nvinfo : EIATTR_MIN_STACK_SIZE
	.align		4
.L_7:
        /*0024*/ 	.byte	0x04, 0x12
        /*0026*/ 	.short	(.L_9 - .L_8)
	.align		4
.L_8:
        /*0028*/ 	.word	index@(_Z7computefiiifPfifffffffS_ff)
        /*002c*/ 	.word	0x00000028
.L_9:


//--------------------- .nv.compat                --------------------------
	.section	.nv.compat,"",@"SHT_CUDA_COMPAT_INFO"
	.align	4
        /*0000*/ 	.byte	0x02, 0x09, 0x00, 0x00, 0x02, 0x02, 0x01, 0x00, 0x02, 0x05, 0x05, 0x00, 0x03, 0x07, 0x01, 0x01
        /*0010*/ 	.byte	0x02, 0x03, 0x00, 0x00, 0x02, 0x06, 0x01, 0x00, 0x04, 0x0b, 0x08, 0x00, 0x01, 0x00, 0x00, 0x00
        /*0020*/ 	.byte	0x00, 0x00, 0x00, 0x00


//--------------------- .nv.info._Z7computefiiifPfifffffffS_ff --------------------------
	.section	.nv.info._Z7computefiiifPfifffffffS_ff,"",@"SHT_CUDA_INFO"
	.sectionflags	@""
	.align	4


	//----- nvinfo : EIATTR_CUDA_API_VERSION
	.align		4
        /*0000*/ 	.byte	0x04, 0x37
        /*0002*/ 	.short	(.L_11 - .L_10)
.L_10:
        /*0004*/ 	.word	0x00000082


	//----- nvinfo : EIATTR_KPARAM_INFO
	.align		4
.L_11:
        /*0008*/ 	.byte	0x04, 0x17
        /*000a*/ 	.short	(.L_13 - .L_12)
.L_12:
        /*000c*/ 	.word	0x00000000
        /*0010*/ 	.short	0x0010
        /*0012*/ 	.short	0x004c
        /*0014*/ 	.byte	0x00, 0xf0, 0x11, 0x00


	//----- nvinfo : EIATTR_KPARAM_INFO
	.align		4
.L_13:
        /*0018*/ 	.byte	0x04, 0x17
        /*001a*/ 	.short	(.L_15 - .L_14)
.L_14:
        /*001c*/ 	.word	0x00000000
        /*0020*/ 	.short	0x000f
        /*0022*/ 	.short	0x0048
        /*0024*/ 	.byte	0x00, 0xf0, 0x11, 0x00


	//----- nvinfo : EIATTR_KPARAM_INFO
	.align		4
.L_15:
        /*0028*/ 	.byte	0x04, 0x17
        /*002a*/ 	.short	(.L_17 - .L_16)
.L_16:
        /*002c*/ 	.word	0x00000000
        /*0030*/ 	.short	0x000e
        /*0032*/ 	.short	0x0040
        /*0034*/ 	.byte	0x00, 0xf5, 0x21, 0x00


	//----- nvinfo : EIATTR_KPARAM_INFO
	.align		4
.L_17:
        /*0038*/ 	.byte	0x04, 0x17
        /*003a*/ 	.short	(.L_19 - .L_18)
.L_18:
        /*003c*/ 	.word	0x00000000
        /*0040*/ 	.short	0x000d
        /*0042*/ 	.short	0x003c
        /*0044*/ 	.byte	0x00, 0xf0, 0x11, 0x00


	//----- nvinfo : EIATTR_KPARAM_INFO
	.align		4
.L_19:
        /*0048*/ 	.byte	0x04, 0x17
        /*004a*/ 	.short	(.L_21 - .L_20)
.L_20:
        /*004c*/ 	.word	0x00000000
        /*0050*/ 	.short	0x000c
        /*0052*/ 	.short	0x0038
        /*0054*/ 	.byte	0x00, 0xf0, 0x11, 0x00


	//----- nvinfo : EIATTR_KPARAM_INFO
	.align		4
.L_21:
        /*0058*/ 	.byte	0x04, 0x17
        /*005a*/ 	.short	(.L_23 - .L_22)
.L_22:
        /*005c*/ 	.word	0x00000000
        /*0060*/ 	.short	0x000b
        /*0062*/ 	.short	0x0034
        /*0064*/ 	.byte	0x00, 0xf0, 0x11, 0x00


	//----- nvinfo : EIATTR_KPARAM_INFO
	.align		4
.L_23:
        /*0068*/ 	.byte	0x04, 0x17
        /*006a*/ 	.short	(.L_25 - .L_24)
.L_24:
        /*006c*/ 	.word	0x00000000
        /*0070*/ 	.short	0x000a
        /*0072*/ 	.short	0x0030
        /*0074*/ 	.byte	0x00, 0xf0, 0x11, 0x00


	//----- nvinfo : EIATTR_KPARAM_INFO
	.align		4
.L_25:
        /*0078*/ 	.byte	0x04, 0x17
        /*007a*/ 	.short	(.L_27 - .L_26)
.L_26:
        /*007c*/ 	.word	0x00000000
        /*0080*/ 	.short	0x0009
        /*0082*/ 	.short	0x002c
        /*0084*/ 	.byte	0x00, 0xf0, 0x11, 0x00


	//----- nvinfo : EIATTR_KPARAM_INFO
	.align		4
.L_27:
        /*0088*/ 	.byte	0x04, 0x17
        /*008a*/ 	.short	(.L_29 - .L_28)
.L_28:
        /*008c*/ 	.word	0x00000000
        /*0090*/ 	.short	0x0008
        /*0092*/ 	.short	0x0028
        /*0094*/ 	.byte	0x00, 0xf0, 0x11, 0x00


	//----- nvinfo : EIATTR_KPARAM_INFO
	.align		4
.L_29:
        /*0098*/ 	.byte	0x04, 0x17
        /*009a*/ 	.short	(.L_31 - .L_30)
.L_30:
        /*009c*/ 	.word	0x00000000
        /*00a0*/ 	.short	0x0007
        /*00a2*/ 	.short	0x0024
        /*00a4*/ 	.byte	0x00, 0xf0, 0x11, 0x00


	//----- nvinfo : EIATTR_KPARAM_INFO
	.align		4
.L_31:
        /*00a8*/ 	.byte	0x04, 0x17
        /*00aa*/ 	.short	(.L_33 - .L_32)
.L_32:
        /*00ac*/ 	.word	0x00000000
        /*00b0*/ 	.short	0x0006
        /*00b2*/ 	.short	0x0020
        /*00b4*/ 	.byte	0x00, 0xf0, 0x11, 0x00


	//----- nvinfo : EIATTR_KPARAM_INFO
	.align		4
.L_33:
        /*00b8*/ 	.byte	0x04, 0x17
        /*00ba*/ 	.short	(.L_35 - .L_34)
.L_34:
        /*00bc*/ 	.word	0x00000000
        /*00c0*/ 	.short	0x0005
        /*00c2*/ 	.short	0x0018
        /*00c4*/ 	.byte	0x00, 0xf5, 0x21, 0x00


	//----- nvinfo : EIATTR_KPARAM_INFO
	.align		4
.L_35:
        /*00c8*/ 	.byte	0x04, 0x17
        /*00ca*/ 	.short	(.L_37 - .L_36)
.L_36:
        /*00cc*/ 	.word	0x00000000
        /*00d0*/ 	.short	0x0004
        /*00d2*/ 	.short	0x0010
        /*00d4*/ 	.byte	0x00, 0xf0, 0x11, 0x00


	//----- nvinfo : EIATTR_KPARAM_INFO
	.align		4
.L_37:
        /*00d8*/ 	.byte	0x04, 0x17
        /*00da*/ 	.short	(.L_39 - .L_38)
.L_38:
        /*00dc*/ 	.word	0x00000000
        /*00e0*/ 	.short	0x0003
        /*00e2*/ 	.short	0x000c
        /*00e4*/ 	.byte	0x00, 0xf0, 0x11, 0x00


	//----- nvinfo : EIATTR_KPARAM_INFO
	.align		4
.L_39:
        /*00e8*/ 	.byte	0x04, 0x17
        /*00ea*/ 	.short	(.L_41 - .L_40)
.L_40:
        /*00ec*/ 	.word	0x00000000
        /*00f0*/ 	.short	0x0002
        /*00f2*/ 	.short	0x0008
        /*00f4*/ 	.byte	0x00, 0xf0, 0x11, 0x00


	//----- nvinfo : EIATTR_KPARAM_INFO
	.align		4
.L_41:
        /*00f8*/ 	.byte	0x04, 0x17
        /*00fa*/ 	.short	(.L_43 - .L_42)
.L_42:
        /*00fc*/ 	.word	0x00000000
        /*0100*/ 	.short	0x0001
        /*0102*/ 	.short	0x0004
        /*0104*/ 	.byte	0x00, 0xf0, 0x11, 0x00


	//----- nvinfo : EIATTR_KPARAM_INFO
	.align		4
.L_43:
        /*0108*/ 	.byte	0x04, 0x17
        /*010a*/ 	.short	(.L_45 - .L_44)
.L_44:
        /*010c*/ 	.word	0x00000000
        /*0110*/ 	.short	0x0000
        /*0112*/ 	.short	0x0000
        /*0114*/ 	.byte	0x00, 0xf0, 0x11, 0x00


	//----- nvinfo : EIATTR_SPARSE_MMA_MASK
	.align		4
.L_45:
        /*0118*/ 	.byte	0x03, 0x50
        /*011a*/ 	.short	0x0000


	//----- nvinfo : EIATTR_MAXREG_COUNT
	.align		4
        /*011c*/ 	.byte	0x03, 0x1b
        /*011e*/ 	.short	0x00ff


	//----- nvinfo : EIATTR_EXTERNS
	.align		4
        /*0120*/ 	.byte	0x04, 0x0f
        /*0122*/ 	.short	(.L_47 - .L_46)


	//   ....[0]....
	.align		4
.L_46:
        /*0124*/ 	.word	index@(vprintf)


	//----- nvinfo : EIATTR_MERCURY_ISA_VERSION
	.align		4
.L_47:
        /*0128*/ 	.byte	0x03, 0x5f
        /*012a*/ 	.short	0x0101


	//----- nvinfo : EIATTR_VRC_CTA_INIT_COUNT
	.align		4
        /*012c*/ 	.byte	0x02, 0x4a
	.zero		1
	.zero		1


	//----- nvinfo : EIATTR_SYSCALL_OFFSETS
	.align		4
        /*0130*/ 	.byte	0x04, 0x46
        /*0132*/ 	.short	(.L_49 - .L_48)


	//   ....[0]....
.L_48:
        /*0134*/ 	.word	0x00002300


	//----- nvinfo : EIATTR_EXIT_INSTR_OFFSETS
	.align		4
.L_49:
        /*0138*/ 	.byte	0x04, 0x1c
        /*013a*/ 	.short	(.L_51 - .L_50)


	//   ....[0]....
.L_50:
        /*013c*/ 	.word	0x00002310


	//----- nvinfo : EIATTR_CRS_STACK_SIZE
	.align		4
.L_51:
        /*0140*/ 	.byte	0x04, 0x1e
        /*0142*/ 	.short	(.L_53 - .L_52)
.L_52:
        /*0144*/ 	.word	0x00000000


	//----- nvinfo : EIATTR_CBANK_PARAM_SIZE
	.align		4
.L_53:
        /*0148*/ 	.byte	0x03, 0x19
        /*014a*/ 	.short	0x0050


	//----- nvinfo : EIATTR_PARAM_CBANK
	.align		4
        /*014c*/ 	.byte	0x04, 0x0a
        /*014e*/ 	.short	(.L_55 - .L_54)
	.align		4
.L_54:
        /*0150*/ 	.word	index@(.nv.constant0._Z7computefiiifPfifffffffS_ff)
        /*0154*/ 	.short	0x0380
        /*0156*/ 	.short	0x0050


	//----- nvinfo : EIATTR_SW_WAR
	.align		4
.L_55:
        /*0158*/ 	.byte	0x04, 0x36
        /*015a*/ 	.short	(.L_57 - .L_56)
.L_56:
        /*015c*/ 	.word	0x00000008
.L_57:


//--------------------- .nv.callgraph             --------------------------
	.section	.nv.callgraph,"",@"SHT_CUDA_CALLGRAPH"
	.align	4
	.sectionentsize	8
	.align		4
        /*0000*/ 	.word	0x00000000
	.align		4
        /*0004*/ 	.word	0xffffffff
	.align		4
        /*0008*/ 	.word	index@(_Z7computefiiifPfifffffffS_ff)
	.align		4
        /*000c*/ 	.word	index@(vprintf)
	.align		4
        /*0010*/ 	.word	0x00000000
	.align		4
        /*0014*/ 	.word	0xfffffffe
	.align		4
        /*0018*/ 	.word	0x00000000
	.align		4
        /*001c*/ 	.word	0xfffffffd
	.align		4
        /*0020*/ 	.word	0x00000000
	.align		4
        /*0024*/ 	.word	0xfffffffc


//--------------------- .nv.constant4             --------------------------
	.section	.nv.constant4,"a",@progbits
	.align	8
	.align		8
.nv.constant4:
        /*0000*/ 	.dword	vprintf
	.align		8
        /*0008*/ 	.dword	$str
	.align		8
        /*0010*/ 	.dword	__cudart_i2opi_f


//--------------------- .text._Z7computefiiifPfifffffffS_ff --------------------------
	.section	.text._Z7computefiiifPfifffffffS_ff,"ax",@progbits
	.align	128
        .global         _Z7computefiiifPfifffffffS_ff
        .type           _Z7computefiiifPfifffffffS_ff,@function
        .size           _Z7computefiiifPfifffffffS_ff,(.L_x_50 - _Z7computefiiifPfifffffffS_ff)
        .other          _Z7computefiiifPfifffffffS_ff,@"STO_CUDA_ENTRY STV_DEFAULT"
_Z7computefiiifPfifffffffS_ff:
.text._Z7computefiiifPfifffffffS_ff:
[----:B------:R-:W0:Y:S08]  /*0000*/  LDC R1, c[0x0][0x37c] ;  /* 0x0000df00ff017b82 */ /* 0x000e300000000800 */
[----:B------:R-:W1:Y:S01]  /*0010*/  LDC R3, c[0x0][0x390] ;  /* 0x0000e400ff037b82 */ /* 0x000e620000000800 */
[----:B------:R-:W2:Y:S01]  /*0020*/  LDCU UR4, c[0x0][0x380] ;  /* 0x00007000ff0477ac */ /* 0x000ea20008000800 */
[----:B0-----:R-:W-:Y:S01]  /*0030*/  VIADD R1, R1, 0xffffffd8 ;  /* 0xffffffd801017836 */ /* 0x001fe20000000000 */
[----:B------:R-:W0:Y:S05]  /*0040*/  LDCU UR8, c[0x0][0x2fc] ;  /* 0x00005f80ff0877ac */ /* 0x000e2a0008000800 */
[----:B------:R-:W3:Y:S08]  /*0050*/  LDC.64 R4, c[0x0][0x380] ;  /* 0x0000e000ff047b82 */ /* 0x000ef00000000a00 */
[----:B------:R-:W4:Y:S01]  /*0060*/  LDC R6, c[0x0][0x2f8] ;  /* 0x0000be00ff067b82 */ /* 0x000f220000000800 */
[----:B--2---:R-:W-:-:S02]  /*0070*/  IMAD.U32 R0, RZ, RZ, UR4 ;  /* 0x00000004ff007e24 */ /* 0x004fc4000f8e00ff */
[----:B-1----:R-:W-:Y:S01]  /*0080*/  FADD R3, R3, -1.43409993766017214865e+36 ;  /* 0xfb8a194b03037421 */ /* 0x002fe20000000000 */
[----:B---3--:R-:W-:-:S04]  /*0090*/  ISETP.GE.AND P0, PT, R5, 0x1, PT ;  /* 0x000000010500780c */ /* 0x008fc80003f06270 */
[----:B------:R-:W-:-:S13]  /*00a0*/  FSETP.LEU.OR P0, PT, R3, R4, !P0 ;  /* 0x000000040300720b */ /* 0x000fda000470b400 */
[----:B0---4-:R-:W-:Y:S05]  /*00b0*/  @P0 BRA `(.L_x_0) ;  /* 0x0000002000680947 */ /* 0x011fea0003800000 */
[----:B------:R-:W0:Y:S01]  /*00c0*/  LDC R8, c[0x0][0x3b4] ;  /* 0x0000ed00ff087b82 */ /* 0x000e220000000800 */
[----:B------:R-:W-:Y:S02]  /*00d0*/  HFMA2 R2, -RZ, RZ, 0, 6.616115570068359375e-06 ;  /* 0x0000006fff027431 */ /* 0x000fe400000001ff */
[----:B------:R-:W-:Y:S02]  /*00e0*/  IMAD.MOV.U32 R3, RZ, RZ, 0x7f800000 ;  /* 0x7f800000ff037424 */ /* 0x000fe400078e00ff */
[----:B------:R-:W-:Y:S02]  /*00f0*/  IMAD.U32 R0, RZ, RZ, UR4 ;  /* 0x00000004ff007e24 */ /* 0x000fe4000f8e00ff */
[----:B------:R-:W-:-:S04]  /*0100*/  FFMA R2, R3, -R2, 1 ;  /* 0x3f80000003027423 */ /* 0x000fc80000000802 */
[----:B------:R-:W-:Y:S01]  /*0110*/  FFMA R2, R2, R3, +INF ;  /* 0x7f80000002027423 */ /* 0x000fe20000000003 */
[----:B0-----:R-:W0:Y:S03]  /*0120*/  FCHK P0, R8, 1.5554412954005469487e-43 ;  /* 0x0000006f08007902 */ /* 0x001e260000000000 */
[----:B------:R-:W-:-:S04]  /*0130*/  FFMA R7, R2, R8, RZ ;  /* 0x0000000802077223 */ /* 0x000fc800000000ff */
[----:B------:R-:W-:-:S04]  /*0140*/  FFMA R4, R7, -1.5554412954005469487e-43, R8 ;  /* 0x8000006f07047823 */ /* 0x000fc80000000008 */
[----:B------:R-:W-:Y:S01]  /*0150*/  FFMA R7, R2, R4, R7 ;  /* 0x0000000402077223 */ /* 0x000fe20000000007 */
[----:B0-----:R-:W-:Y:S06]  /*0160*/  @!P0 BRA `(.L_x_1) ;  /* 0x0000000000188947 */ /* 0x001fec0003800000 */
[----:B------:R-:W0:Y:S01]  /*0170*/  LDCU UR4, c[0x0][0x3b4] ;  /* 0x00007680ff0477ac */ /* 0x000e220008000800 */
[----:B------:R-:W-:Y:S01]  /*0180*/  IMAD.MOV.U32 R3, RZ, RZ, 0x6f ;  /* 0x0000006fff037424 */ /* 0x000fe200078e00ff */
[----:B------:R-:W-:Y:S01]  /*0190*/  MOV R4, 0x1c0 ;  /* 0x000001c000047802 */ /* 0x000fe20000000f00 */
[----:B0-----:R-:W-:-:S07]  /*01a0*/  IMAD.U32 R2, RZ, RZ, UR4 ;  /* 0x00000004ff027e24 */ /* 0x001fce000f8e00ff */
[----:B------:R-:W-:Y:S05]  /*01b0*/  CALL.REL.NOINC `($__internal_0_$__cuda_sm3x_div_rn_noftz_f32_slowpath) ;  /* 0x0000002000587944 */ /* 0x000fea0003c00000 */
[----:B------:R-:W-:-:S07]  /*01c0*/  MOV R7, R5 ;  /* 0x0000000500077202 */ /* 0x000fce0000000f00 */
.L_x_1:
[----:B------:R-:W0:Y:S01]  /*01d0*/  LDC.64 R8, c[0x0][0x3b8] ;  /* 0x0000ee00ff087b82 */ /* 0x000e220000000a00 */
[----:B------:R-:W-:Y:S01]  /*01e0*/  IMAD.MOV.U32 R3, RZ, RZ, 0x3e055027 ;  /* 0x3e055027ff037424 */ /* 0x000fe200078e00ff */
[----:B------:R-:W1:Y:S01]  /*01f0*/  LDCU.64 UR4, c[0x0][0x388] ;  /* 0x00007100ff0477ac */ /* 0x000e620008000a00 */
[----:B------:R-:W-:Y:S01]  /*0200*/  SHF.R.U32.HI R13, RZ, 0x17, R7 ;  /* 0x00000017ff0d7819 */ /* 0x000fe20000011607 */
[----:B-1----:R-:W-:Y:S01]  /*0210*/  UISETP.LT.AND UP0, UPT, UR4, UR5, UPT ;  /* 0x000000050400728c */ /* 0x002fe2000bf01270 */
[----:B0-----:R-:W-:-:S03]  /*0220*/  FADD R9, R9, -1.2764819602346808231e-18 ;  /* 0xa1bc602009097421 */ /* 0x001fc60000000000 */
[----:B------:R-:W-:Y:S02]  /*0230*/  USEL UR4, UR4, UR5, UP0 ;  /* 0x0000000504047287 */ /* 0x000fe40008000000 */
[----:B------:R-:W-:Y:S02]  /*0240*/  FSETP.GEU.AND P0, PT, R9, 1.175494350822287508e-38, PT ;  /* 0x008000000900780b */ /* 0x000fe40003f0e000 */
[----:B------:R-:W-:-:S11]  /*0250*/  UISETP.GE.AND UP0, UPT, UR4, 0x1, UPT ;  /* 0x000000010400788c */ /* 0x000fd6000bf06270 */
[----:B------:R-:W-:-:S04]  /*0260*/  @!P0 FMUL R9, R9, 8388608 ;  /* 0x4b00000009098820 */ /* 0x000fc80000400000 */
[----:B------:R-:W-:-:S05]  /*0270*/  VIADD R2, R9, 0xc0d55555 ;  /* 0xc0d5555509027836 */ /* 0x000fca0000000000 */
[----:B------:R-:W-:-:S05]  /*0280*/  LOP3.LUT R4, R2, 0xff800000, RZ, 0xc0, !PT ;  /* 0xff80000002047812 */ /* 0x000fca00078ec0ff */
[----:B------:R-:W-:-:S04]  /*0290*/  IMAD.IADD R2, R9, 0x1, -R4 ;  /* 0x0000000109027824 */ /* 0x000fc800078e0a04 */
[----:B------:R-:W-:Y:S01]  /*02a0*/  FADD R10, R2, -1 ;  /* 0xbf800000020a7421 */ /* 0x000fe20000000000 */
[----:B------:R-:W-:Y:S02]  /*02b0*/  FSEL R2, RZ, -23, P0 ;  /* 0xc1b80000ff027808 */ /* 0x000fe40000000000 */
[----:B------:R-:W-:Y:S01]  /*02c0*/  ISETP.GT.U32.AND P0, PT, R9, 0x7f7fffff, PT ;  /* 0x7f7fffff0900780c */ /* 0x000fe20003f04070 */
[----:B------:R-:W-:-:S04]  /*02d0*/  FFMA R3, R10, -R3, 0.14084610342979431152 ;  /* 0x3e1039f60a037423 */ /* 0x000fc80000000803 */
[----:B------:R-:W-:-:S04]  /*02e0*/  FFMA R3, R10, R3, -0.12148627638816833496 ;  /* 0xbdf8cdcc0a037423 */ /* 0x000fc80000000003 */
[----:B------:R-:W-:-:S04]  /*02f0*/  FFMA R3, R10, R3, 0.13980610668659210205 ;  /* 0x3e0f29550a037423 */ /* 0x000fc80000000003 */
[----:B------:R-:W-:-:S04]  /*0300*/  FFMA R3, R10, R3, -0.16684235632419586182 ;  /* 0xbe2ad8b90a037423 */ /* 0x000fc80000000003 */
[----:B------:R-:W-:-:S04]  /*0310*/  FFMA R3, R10, R3, 0.20012299716472625732 ;  /* 0x3e4ced0b0a037423 */ /* 0x000fc80000000003 */
[----:B------:R-:W-:Y:S01]  /*0320*/  FFMA R5, R10, R3, -0.24999669194221496582 ;  /* 0xbe7fff220a057423 */ /* 0x000fe20000000003 */
[----:B------:R-:W-:-:S03]  /*0330*/  FMUL R3, R7, 0.63661974668502807617 ;  /* 0x3f22f98307037820 */ /* 0x000fc60000400000 */
[----:B------:R-:W-:-:S03]  /*0340*/  FFMA R5, R10, R5, 0.33333182334899902344 ;  /* 0x3eaaaa780a057423 */ /* 0x000fc60000000005 */
[----:B------:R-:W0:Y:S01]  /*0350*/  F2I.NTZ R3, R3 ;  /* 0x0000000300037305 */ /* 0x000e220000203100 */
[C---:B------:R-:W-:Y:S01]  /*0360*/  FFMA R11, R10.reuse, R5, -0.5 ;  /* 0xbf0000000a0b7423 */ /* 0x040fe20000000005 */
[----:B------:R-:W-:Y:S02]  /*0370*/  I2FP.F32.S32 R5, R4 ;  /* 0x0000000400057245 */ /* 0x000fe40000201400 */
[----:B------:R-:W-:Y:S01]  /*0380*/  MOV R4, 0x7f800000 ;  /* 0x7f80000000047802 */ /* 0x000fe20000000f00 */
[C---:B------:R-:W-:Y:S02]  /*0390*/  FMUL R11, R10.reuse, R11 ;  /* 0x0000000b0a0b7220 */ /* 0x040fe40000400000 */
[----:B------:R-:W-:Y:S02]  /*03a0*/  FFMA R2, R5, 1.1920928955078125e-07, R2 ;  /* 0x3400000005027823 */ /* 0x000fe40000000002 */
[----:B------:R-:W-:-:S04]  /*03b0*/  FFMA R11, R10, R11, R10 ;  /* 0x0000000b0a0b7223 */ /* 0x000fc8000000000a */
[----:B------:R-:W-:Y:S01]  /*03c0*/  FFMA R11, R2, 0.69314718246459960938, R11 ;  /* 0x3f317218020b7823 */ /* 0x000fe2000000000b */
[----:B------:R-:W-:Y:S01]  /*03d0*/  @P0 FFMA R11, R9, R4, +INF ;  /* 0x7f800000090b0423 */ /* 0x000fe20000000004 */
[----:B------:R-:W-:Y:S02]  /*03e0*/  LOP3.LUT R4, R13, 0xe0, RZ, 0xc0, !PT ;  /* 0x000000e00d047812 */ /* 0x000fe400078ec0ff */
[----:B0-----:R-:W-:Y:S02]  /*03f0*/  I2FP.F32.S32 R2, R3 ;  /* 0x0000000300027245 */ /* 0x001fe40000201400 */
[----:B------:R-:W-:Y:S01]  /*0400*/  FSETP.NEU.AND P0, PT, R9, RZ, PT ;  /* 0x000000ff0900720b */ /* 0x000fe20003f0d000 */
[----:B------:R-:W-:Y:S02]  /*0410*/  VIADD R4, R4, 0xffffff80 ;  /* 0xffffff8004047836 */ /* 0x000fe40000000000 */
[----:B------:R-:W-:Y:S01]  /*0420*/  FFMA R5, R2, -1.5707962512969970703, R7 ;  /* 0xbfc90fda02057823 */ /* 0x000fe20000000007 */
[----:B------:R-:W-:-:S02]  /*0430*/  FSEL R11, R11, -INF , P0 ;  /* 0xff8000000b0b7808 */ /* 0x000fc40000000000 */
[----:B------:R-:W-:Y:S01]  /*0440*/  SHF.R.U32.HI R4, RZ, 0x5, R4 ;  /* 0x00000005ff047819 */ /* 0x000fe20000011604 */
[C---:B------:R-:W-:Y:S02]  /*0450*/  FFMA R5, R2.reuse, -7.5497894158615963534e-08, R5 ;  /* 0xb3a2216802057823 */ /* 0x040fe40000000005 */
[----:B------:R-:W-:Y:S02]  /*0460*/  FADD R8, R11, -R8 ;  /* 0x800000080b087221 */ /* 0x000fe40000000000 */
[----:B------:R-:W-:Y:S01]  /*0470*/  FFMA R18, R2, -5.3903029534742383927e-15, R5 ;  /* 0xa7c234c502127823 */ /* 0x000fe20000000005 */
[----:B------:R-:W-:Y:S01]  /*0480*/  IMAD.MOV R2, RZ, RZ, -R4 ;  /* 0x000000ffff027224 */ /* 0x000fe200078e0a04 */
[----:B------:R-:W-:Y:S06]  /*0490*/  BRA.U !UP0, `(.L_x_0) ;  /* 0x0000001d08707547 */ /* 0x000fec000b800000 */
[----:B------:R-:W0:Y:S01]  /*04a0*/  LDC.64 R10, c[0x0][0x3a8] ;  /* 0x0000ea00ff0a7b82 */ /* 0x000e220000000a00 */
[----:B------:R-:W1:Y:S01]  /*04b0*/  LDCU UR4, c[0x0][0x3a0] ;  /* 0x00007400ff0477ac */ /* 0x000e620008000800 */
[----:B------:R-:W-:Y:S01]  /*04c0*/  LOP3.LUT R13, R13, 0x1f, RZ, 0xc0, !PT ;  /* 0x0000001f0d0d7812 */ /* 0x000fe200078ec0ff */
[----:B------:R-:W-:Y:S01]  /*04d0*/  FMUL R21, RZ, R7 ;  /* 0x00000007ff157220 */ /* 0x000fe20000400000 */
[----:B------:R-:W-:Y:S01]  /*04e0*/  LEA R16, R2, R1, 0x2 ;  /* 0x0000000102107211 */ /* 0x000fe200078e10ff */
[----:B------:R-:W2:Y:S01]  /*04f0*/  LDCU UR5, c[0x0][0x3c8] ;  /* 0x00007900ff0577ac */ /* 0x000ea20008000800 */
[----:B------:R-:W-:Y:S01]  /*0500*/  IADD3 R15, PT, PT, -R13, 0x20, RZ ;  /* 0x000000200d0f7810 */ /* 0x000fe20007ffe1ff */
[----:B------:R-:W3:Y:S01]  /*0510*/  LDCU.64 UR10, c[0x0][0x358] ;  /* 0x00006b00ff0a77ac */ /* 0x000ee20008000a00 */
[----:B-1----:R-:W-:Y:S01]  /*0520*/  UISETP.GE.AND UP0, UPT, UR4, 0x1, UPT ;  /* 0x000000010400788c */ /* 0x002fe2000bf06270 */
[----:B--2---:R-:W-:Y:S01]  /*0530*/  FADD R4, RZ, -UR5 ;  /* 0x80000005ff047e21 */ /* 0x004fe20008000000 */
[----:B0-----:R-:W-:Y:S01]  /*0540*/  FADD R9, RZ, R11 ;  /* 0x0000000bff097221 */ /* 0x001fe20000000000 */
[----:B------:R-:W-:-:S02]  /*0550*/  IMAD.SHL.U32 R11, R7, 0x100, RZ ;  /* 0x00000100070b7824 */ /* 0x000fc400078e00ff */
[----:B------:R-:W-:-:S03]  /*0560*/  FADD R10, R10, -1.09150002683618300043e+34 ;  /* 0xf80689ab0a0a7421 */ /* 0x000fc60000000000 */
[----:B------:R-:W-:Y:S01]  /*0570*/  LOP3.LUT R11, R11, 0x80000000, RZ, 0xfc, !PT ;  /* 0x800000000b0b7812 */ /* 0x000fe200078efcff */
[----:B---3--:R-:W-:Y:S06]  /*0580*/  BRA.U !UP0, `(.L_x_2) ;  /* 0x0000000d08f47547 */ /* 0x008fec000b800000 */
[----:B------:R-:W-:Y:S01]  /*0590*/  FADD R4, R4, 1.2261361562842149371e-42 ;  /* 0x0000036b04047421 */ /* 0x000fe20000000000 */
[----:B------:R-:W-:Y:S02]  /*05a0*/  IMAD.MOV.U32 R14, RZ, RZ, 0x3c80f082 ;  /* 0x3c80f082ff0e7424 */ /* 0x000fe400078e00ff */
[----:B------:R-:W-:Y:S02]  /*05b0*/  IMAD.MOV.U32 R15, RZ, RZ, 0x3f800000 ;  /* 0x3f800000ff0f7424 */ /* 0x000fe400078e00ff */
[C---:B------:R-:W-:Y:S01]  /*05c0*/  FMUL R0, |R4|.reuse, 2.8853900432586669922 ;  /* 0x4038aa3b04007820 */ /* 0x040fe20000400200 */
[C---:B------:R-:W-:Y:S01]  /*05d0*/  FMUL R5, R4.reuse, R4 ;  /* 0x0000000404057220 */ /* 0x040fe20000400000 */
[C---:B------:R-:W-:Y:S02]  /*05e0*/  FSETP.GE.AND P0, PT, |R4|.reuse, 0.60000002384185791016, PT ;  /* 0x3f19999a0400780b */ /* 0x040fe40003f06200 */
[----:B------:R-:W-:Y:S01]  /*05f0*/  FSETP.GE.AND P1, PT, |R4|, 9.010913848876953125, PT ;  /* 0x41102cb40400780b */ /* 0x000fe20003f26200 */
[C---:B------:R-:W-:Y:S01]  /*0600*/  FFMA R14, R5.reuse, R14, -0.052303962409496307373 ;  /* 0xbd563cae050e7423 */ /* 0x040fe2000000000e */
[----:B------:R-:W0:Y:S03]  /*0610*/  MUFU.EX2 R0, R0 ;  /* 0x0000000000007308 */ /* 0x000e260000000800 */
[----:B------:R-:W-:Y:S01]  /*0620*/  FFMA R14, R5, R14, 0.1331529766321182251 ;  /* 0x3e085941050e7423 */ /* 0x000fe2000000000e */
[----:B0-----:R-:W-:-:S06]  /*0630*/  FADD R12, R0, 1 ;  /* 0x3f800000000c7421 */ /* 0x001fcc0000000000 */
[----:B------:R-:W0:Y:S02]  /*0640*/  MUFU.RCP R12, R12 ;  /* 0x0000000c000c7308 */ /* 0x000e240000001000 */
[----:B0-----:R-:W-:-:S05]  /*0650*/  FFMA R2, R12, -2, R15 ;  /* 0xc00000000c027823 */ /* 0x001fca000000000f */
[----:B------:R-:W-:Y:S01]  /*0660*/  FSEL R15, R2, 1, !P1 ;  /* 0x3f800000020f7808 */ /* 0x000fe20004800000 */
[----:B------:R-:W-:Y:S01]  /*0670*/  FFMA R2, R5, R14, -0.33332768082618713379 ;  /* 0xbeaaa9ed05027423 */ /* 0x000fe2000000000e */
[----:B------:R-:W-:Y:S02]  /*0680*/  FSETP.GE.AND P1, PT, |R7|, 105615, PT ;  /* 0x47ce47800700780b */ /* 0x000fe40003f26200 */
[--C-:B------:R-:W-:Y:S01]  /*0690*/  LOP3.LUT R0, R15, 0x80000000, R4.reuse, 0xb8, !PT ;  /* 0x800000000f007812 */ /* 0x100fe200078eb804 */
[----:B------:R-:W-:Y:S01]  /*06a0*/  FFMA R5, R5, R2, RZ ;  /* 0x0000000205057223 */ /* 0x000fe200000000ff */
[----:B------:R-:W-:Y:S02]  /*06b0*/  FSETP.EQ.OR P4, PT, |R7|, +INF , !P1 ;  /* 0x7f8000000700780b */ /* 0x000fe40004f82600 */
[----:B------:R-:W-:Y:S01]  /*06c0*/  FSEL R18, R18, R21, !P1 ;  /* 0x0000001512127208 */ /* 0x000fe20004800000 */
[----:B------:R-:W-:Y:S01]  /*06d0*/  @!P0 FFMA R0, R4, R5, R4 ;  /* 0x0000000504008223 */ /* 0x000fe20000000004 */
[----:B------:R-:W-:-:S03]  /*06e0*/  SEL R16, R3, RZ, !P1 ;  /* 0x000000ff03107207 */ /* 0x000fc60004800000 */
[----:B------:R-:W0:Y:S08]  /*06f0*/  MUFU.RCP R5, R0 ;  /* 0x0000000000057308 */ /* 0x000e300000001000 */
[----:B------:R-:W1:Y:S01]  /*0700*/  FCHK P0, -RZ, R0 ;  /* 0x00000000ff007302 */ /* 0x000e620000000100 */
[----:B0-----:R-:W-:-:S04]  /*0710*/  FFMA R2, -R0, R5, 1 ;  /* 0x3f80000000027423 */ /* 0x001fc80000000105 */
[----:B------:R-:W-:-:S04]  /*0720*/  FFMA R2, R5, R2, R5 ;  /* 0x0000000205027223 */ /* 0x000fc80000000005 */
[----:B------:R-:W-:-:S04]  /*0730*/  FFMA R17, -RZ, R2, RZ ;  /* 0x00000002ff117223 */ /* 0x000fc800000001ff */
[----:B------:R-:W-:-:S04]  /*0740*/  FFMA R4, -R0, R17, -RZ ;  /* 0x0000001100047223 */ /* 0x000fc800000009ff */
[----:B------:R-:W-:Y:S01]  /*0750*/  FFMA R17, R2, R4, R17 ;  /* 0x0000000402117223 */ /* 0x000fe20000000011 */
[----:B-1----:R-:W-:Y:S06]  /*0760*/  @!P0 BRA `(.L_x_3) ;  /* 0x0000000000148947 */ /* 0x002fec0003800000 */
[----:B------:R-:W-:Y:S02]  /*0770*/  HFMA2 R2, -RZ, RZ, -0.0 , 0 ;  /* 0x80000000ff027431 */ /* 0x000fe400000001ff */
[----:B------:R-:W-:Y:S01]  /*0780*/  IMAD.MOV.U32 R3, RZ, RZ, R0 ;  /* 0x000000ffff037224 */ /* 0x000fe200078e0000 */
[----:B------:R-:W-:-:S07]  /*0790*/  MOV R4, 0x7b0 ;  /* 0x000007b000047802 */ /* 0x000fce0000000f00 */
[----:B------:R-:W-:Y:S05]  /*07a0*/  CALL.REL.NOINC `($__internal_0_$__cuda_sm3x_div_rn_noftz_f32_slowpath) ;  /* 0x0000001800dc7944 */ /* 0x000fea0003c00000 */
[----:B------:R-:W-:-:S07]  /*07b0*/  IMAD.MOV.U32 R17, RZ, RZ, R5 ;  /* 0x000000ffff117224 */ /* 0x000fce00078e0005 */
.L_x_3:
[C---:B------:R-:W-:Y:S01]  /*07c0*/  FMUL R0, R17.reuse, 0.63661974668502807617 ;  /* 0x3f22f98311007820 */ /* 0x040fe20000400000 */
[----:B------:R-:W0:Y:S01]  /*07d0*/  LDC R21, c[0x0][0x3cc] ;  /* 0x0000f300ff157b82 */ /* 0x000e220000000800 */
[----:B------:R-:W-:Y:S01]  /*07e0*/  SHF.R.U32.HI R20, RZ, 0x17, R17 ;  /* 0x00000017ff147819 */ /* 0x000fe20000011611 */
[----:B------:R-:W-:Y:S01]  /*07f0*/  IMAD.MOV.U32 R4, RZ, RZ, 0x9 ;  /* 0x00000009ff047424 */ /* 0x000fe200078e00ff */
[----:B------:R1:W2:Y:S01]  /*0800*/  F2I.NTZ R19, R0 ;  /* 0x0000000000137305 */ /* 0x0002a20000203100 */
[C---:B------:R-:W-:Y:S01]  /*0810*/  FSETP.GE.AND P0, PT, |R17|.reuse, 105615, PT ;  /* 0x47ce47801100780b */ /* 0x040fe20003f06200 */
[----:B------:R-:W-:Y:S01]  /*0820*/  UMOV UR4, URZ ;  /* 0x000000ff00047c82 */ /* 0x000fe20008000000 */
[C---:B------:R-:W-:Y:S02]  /*0830*/  LOP3.LUT R2, R20.reuse, 0xe0, RZ, 0xc0, !PT ;  /* 0x000000e014027812 */ /* 0x040fe400078ec0ff */
[----:B------:R-:W-:Y:S02]  /*0840*/  FSETP.EQ.OR P5, PT, |R17|, +INF , !P0 ;  /* 0x7f8000001100780b */ /* 0x000fe400047a2600 */
[----:B------:R-:W-:Y:S01]  /*0850*/  LOP3.LUT R20, R20, 0x1f, RZ, 0xc0, !PT ;  /* 0x0000001f14147812 */ /* 0x000fe200078ec0ff */
[----:B------:R-:W-:-:S05]  /*0860*/  VIADD R2, R2, 0xffffff80 ;  /* 0xffffff8002027836 */ /* 0x000fca0000000000 */
[----:B-1----:R-:W-:Y:S02]  /*0870*/  SHF.R.U32.HI R0, RZ, 0x5, R2 ;  /* 0x00000005ff007819 */ /* 0x002fe40000011602 */
[----:B--2---:R-:W-:Y:S02]  /*0880*/  I2FP.F32.S32 R22, R19 ;  /* 0x0000001300167245 */ /* 0x004fe40000201400 */
[----:B------:R-:W-:Y:S01]  /*0890*/  SEL R19, R19, RZ, !P0 ;  /* 0x000000ff13137207 */ /* 0x000fe20004000000 */
[----:B------:R-:W-:Y:S02]  /*08a0*/  IMAD R23, R0, -0x4, R1 ;  /* 0xfffffffc00177824 */ /* 0x000fe400078e0201 */
[----:B------:R-:W-:Y:S01]  /*08b0*/  FFMA R3, R22, -1.5707962512969970703, R17 ;  /* 0xbfc90fda16037823 */ /* 0x000fe20000000011 */
[----:B0-----:R-:W-:-:S03]  /*08c0*/  FFMA R21, -R21, R4, -1.6333999917857571301e-22 ;  /* 0x9b45774815157423 */ /* 0x001fc60000000104 */
[----:B------:R-:W-:-:S04]  /*08d0*/  FFMA R3, R22, -7.5497894158615963534e-08, R3 ;  /* 0xb3a2216816037823 */ /* 0x000fc80000000003 */
[----:B------:R-:W-:Y:S01]  /*08e0*/  FFMA R22, R22, -5.3903029534742383927e-15, R3 ;  /* 0xa7c234c516167823 */ /* 0x000fe20000000003 */
[----:B------:R-:W-:-:S07]  /*08f0*/  @P0 FMUL R22, RZ, R17 ;  /* 0x00000011ff160220 */ /* 0x000fce0000400000 */
.L_x_17:
[----:B------:R-:W-:-:S05]  /*0900*/  UMOV UR5, URZ ;  /* 0x000000ff00057c82 */ /* 0x000fca0008000000 */
.L_x_16:
[----:B------:R-:W0:Y:S01]  /*0910*/  LDCU UR6, c[0x0][0x388] ;  /* 0x00007100ff0677ac */ /* 0x000e220008000800 */
[----:B------:R-:W-:Y:S01]  /*0920*/  HFMA2 R24, -RZ, RZ, 0, 0 ;  /* 0x00000000ff187431 */ /* 0x000fe200000001ff */
[----:B------:R-:W-:-:S04]  /*0930*/  UIADD3 UR5, UPT, UPT, UR5, 0x1, URZ ;  /* 0x0000000105057890 */ /* 0x000fc8000fffe0ff */
[----:B0-----:R-:W-:-:S11]  /*0940*/  UISETP.NE.AND UP0, UPT, UR5, UR6, UPT ;  /* 0x000000060500728c */ /* 0x001fd6000bf05270 */
.L_x_15:
[----:B------:R-:W-:Y:S01]  /*0950*/  BSSY.RECONVERGENT B0, `(.L_x_4) ;  /* 0x0000033000007945 */ /* 0x000fe20003800200 */
[----:B------:R-:W-:Y:S02]  /*0960*/  IMAD.MOV.U32 R2, RZ, RZ, R16 ;  /* 0x000000ffff027224 */ /* 0x000fe400078e0010 */
[----:B------:R-:W-:Y:S01]  /*0970*/  IMAD.MOV.U32 R0, RZ, RZ, R18 ;  /* 0x000000ffff007224 */ /* 0x000fe200078e0012 */
[----:B------:R-:W-:Y:S06]  /*0980*/  @P4 BRA `(.L_x_5) ;  /* 0x0000000000bc4947 */ /* 0x000fec0003800000 */
[----:B------:R-:W-:Y:S01]  /*0990*/  IMAD.MOV.U32 R12, RZ, RZ, RZ ;  /* 0x000000ffff0c7224 */ /* 0x000fe200078e00ff */
[----:B------:R-:W-:Y:S01]  /*09a0*/  MOV R0, R1 ;  /* 0x0000000100007202 */ /* 0x000fe20000000f00 */
[----:B------:R-:W0:Y:S01]  /*09b0*/  LDCU.64 UR12, c[0x4][0x10] ;  /* 0x01000200ff0c77ac */ /* 0x000e220008000a00 */
[----:B------:R-:W-:Y:S01]  /*09c0*/  UMOV UR7, URZ ;  /* 0x000000ff00077c82 */ /* 0x000fe20008000000 */
[----:B------:R-:W-:-:S05]  /*09d0*/  UMOV UR6, URZ ;  /* 0x000000ff00067c82 */ /* 0x000fca0008000000 */
.L_x_6:
[----:B0-----:R-:W-:Y:S02]  /*09e0*/  IMAD.U32 R4, RZ, RZ, UR12 ;  /* 0x0000000cff047e24 */ /* 0x001fe4000f8e00ff */
[----:B------:R-:W-:-:S05]  /*09f0*/  IMAD.U32 R5, RZ, RZ, UR13 ;  /* 0x0000000dff057e24 */ /* 0x000fca000f8e00ff */
[----:B------:R-:W2:Y:S01]  /*0a00*/  LDG.E.CONSTANT R2, desc[UR10][R4.64] ;  /* 0x0000000a04027981 */ /* 0x000ea2000c1e9900 */
[----:B------:R-:W-:Y:S02]  /*0a10*/  UIADD3 UR12, UP1, UPT, UR12, 0x4, URZ ;  /* 0x000000040c0c7890 */ /* 0x000fe4000ff3e0ff */
[----:B------:R-:W-:Y:S02]  /*0a20*/  UIADD3 UR6, UPT, UPT, UR6, 0x1, URZ ;  /* 0x0000000106067890 */ /* 0x000fe4000fffe0ff */
[----:B------:R-:W-:Y:S02]  /*0a30*/  UIADD3.X UR13, UPT, UPT, URZ, UR13, URZ, UP1, !UPT ;  /* 0x0000000dff0d7290 */ /* 0x000fe40008ffe4ff */
[----:B------:R-:W-:Y:S01]  /*0a40*/  UISETP.NE.AND UP1, UPT, UR6, 0x6, UPT ;  /* 0x000000060600788c */ /* 0x000fe2000bf25270 */
[----:B--2---:R-:W-:-:S03]  /*0a50*/  IMAD.WIDE.U32 R2, R2, R11, RZ ;  /* 0x0000000b02027225 */ /* 0x004fc600078e00ff */
[----:B------:R-:W-:-:S04]  /*0a60*/  IADD3 R15, P0, PT, R2, R12, RZ ;  /* 0x0000000c020f7210 */ /* 0x000fc80007f1e0ff */
[----:B------:R-:W-:Y:S01]  /*0a70*/  IADD3.X R12, PT, PT, R3, UR7, RZ, P0, !PT ;  /* 0x00000007030c7c10 */ /* 0x000fe200087fe4ff */
[----:B------:R0:W-:Y:S02]  /*0a80*/  STL [R0], R15 ;  /* 0x0000000f00007387 */ /* 0x0001e40000100800 */
[----:B0-----:R-:W-:Y:S01]  /*0a90*/  VIADD R0, R0, 0x4 ;  /* 0x0000000400007836 */ /* 0x001fe20000000000 */
[----:B------:R-:W-:Y:S06]  /*0aa0*/  BRA.U UP1, `(.L_x_6) ;  /* 0xfffffffd01cc7547 */ /* 0x000fec000b83ffff */
[----:B------:R-:W-:Y:S01]  /*0ab0*/  SHF.R.U32.HI R0, RZ, 0x17, R7 ;  /* 0x00000017ff007819 */ /* 0x000fe20000011607 */
[----:B------:R0:W-:Y:S01]  /*0ac0*/  STL [R1+0x18], R12 ;  /* 0x0000180c01007387 */ /* 0x0001e20000100800 */
[----:B------:R-:W-:Y:S02]  /*0ad0*/  ISETP.NE.AND P0, PT, R13, RZ, PT ;  /* 0x000000ff0d00720c */ /* 0x000fe40003f05270 */
[----:B------:R-:W-:-:S04]  /*0ae0*/  LOP3.LUT R0, R0, 0xe0, RZ, 0xc0, !PT ;  /* 0x000000e000007812 */ /* 0x000fc800078ec0ff */
[----:B------:R-:W-:-:S04]  /*0af0*/  IADD3 R0, PT, PT, R0, -0x80, RZ ;  /* 0xffffff8000007810 */ /* 0x000fc80007ffe0ff */
[----:B------:R-:W-:-:S05]  /*0b00*/  SHF.R.U32.HI R0, RZ, 0x5, R0 ;  /* 0x00000005ff007819 */ /* 0x000fca0000011600 */
[----:B------:R-:W-:-:S05]  /*0b10*/  IMAD R25, R0, -0x4, R1 ;  /* 0xfffffffc00197824 */ /* 0x000fca00078e0201 */
[----:B------:R-:W2:Y:S04]  /*0b20*/  LDL R0, [R25+0x18] ;  /* 0x0000180019007983 */ /* 0x000ea80000100800 */
[----:B------:R-:W2:Y:S04]  /*0b30*/  LDL R3, [R25+0x14] ;  /* 0x0000140019037983 */ /* 0x000ea80000100800 */
[----:B------:R-:W3:Y:S01]  /*0b40*/  @P0 LDL R2, [R25+0x10] ;  /* 0x0000100019020983 */ /* 0x000ee20000100800 */
[----:B------:R-:W-:Y:S01]  /*0b50*/  UMOV UR6, 0x54442d19 ;  /* 0x54442d1900067882 */ /* 0x000fe20000000000 */
[----:B------:R-:W-:Y:S01]  /*0b60*/  UMOV UR7, 0x3bf921fb ;  /* 0x3bf921fb00077882 */ /* 0x000fe20000000000 */
[----:B--2---:R-:W-:-:S02]  /*0b70*/  @P0 SHF.L.W.U32.HI R0, R3, R13, R0 ;  /* 0x0000000d03000219 */ /* 0x004fc40000010e00 */
[----:B---3--:R-:W-:Y:S02]  /*0b80*/  @P0 SHF.L.W.U32.HI R3, R2, R13, R3 ;  /* 0x0000000d02030219 */ /* 0x008fe40000010e03 */
[----:B------:R-:W-:Y:S02]  /*0b90*/  ISETP.GE.AND P0, PT, R7, RZ, PT ;  /* 0x000000ff0700720c */ /* 0x000fe40003f06270 */
[C---:B------:R-:W-:Y:S01]  /*0ba0*/  SHF.L.W.U32.HI R2, R3.reuse, 0x2, R0 ;  /* 0x0000000203027819 */ /* 0x040fe20000010e00 */
[----:B------:R-:W-:-:S03]  /*0bb0*/  IMAD.SHL.U32 R3, R3, 0x4, RZ ;  /* 0x0000000403037824 */ /* 0x000fc600078e00ff */
[----:B------:R-:W-:Y:S02]  /*0bc0*/  SHF.R.S32.HI R4, RZ, 0x1f, R2 ;  /* 0x0000001fff047819 */ /* 0x000fe40000011402 */
[----:B0-----:R-:W-:Y:S02]  /*0bd0*/  LOP3.LUT R12, R2, R7, RZ, 0x3c, !PT ;  /* 0x00000007020c7212 */ /* 0x001fe400078e3cff */
[C---:B------:R-:W-:Y:S02]  /*0be0*/  LOP3.LUT R14, R4.reuse, R3, RZ, 0x3c, !PT ;  /* 0x00000003040e7212 */ /* 0x040fe400078e3cff */
[----:B------:R-:W-:Y:S02]  /*0bf0*/  LOP3.LUT R15, R4, R2, RZ, 0x3c, !PT ;  /* 0x00000002040f7212 */ /* 0x000fe400078e3cff */
[----:B------:R-:W-:Y:S02]  /*0c00*/  SHF.R.U32.HI R3, RZ, 0x1e, R0 ;  /* 0x0000001eff037819 */ /* 0x000fe40000011600 */
[----:B------:R-:W-:-:S02]  /*0c10*/  ISETP.GE.AND P1, PT, R12, RZ, PT ;  /* 0x000000ff0c00720c */ /* 0x000fc40003f26270 */
[----:B------:R-:W0:Y:S01]  /*0c20*/  I2F.F64.S64 R14, R14 ;  /* 0x0000000e000e7312 */ /* 0x000e220000301c00 */
[----:B------:R-:W-:-:S05]  /*0c30*/  LEA.HI R2, R2, R3, RZ, 0x1 ;  /* 0x0000000302027211 */ /* 0x000fca00078f08ff */
[----:B------:R-:W-:Y:S01]  /*0c40*/  @!P0 IMAD.MOV R2, RZ, RZ, -R2 ;  /* 0x000000ffff028224 */ /* 0x000fe200078e0a02 */
[----:B0-----:R-:W-:-:S10]  /*0c50*/  DMUL R4, R14, UR6 ;  /* 0x000000060e047c28 */ /* 0x001fd40008000000 */
[----:B------:R-:W0:Y:S02]  /*0c60*/  F2F.F32.F64 R4, R4 ;  /* 0x0000000400047310 */ /* 0x000e240000301000 */
[----:B0-----:R-:W-:-:S07]  /*0c70*/  FSEL R0, -R4, R4, !P1 ;  /* 0x0000000404007208 */ /* 0x001fce0004800100 */
.L_x_5:
[----:B------:R-:W-:Y:S05]  /*0c80*/  BSYNC.RECONVERGENT B0 ;  /* 0x0000000000007941 */ /* 0x000fea0003800200 */
.L_x_4:
[----:B------:R-:W-:Y:S02]  /*0c90*/  IMAD.MOV.U32 R4, RZ, RZ, 0x37cbac00 ;  /* 0x37cbac00ff047424 */ /* 0x000fe400078e00ff */
[----:B------:R-:W-:Y:S01]  /*0ca0*/  FMUL R3, R0, R0 ;  /* 0x0000000000037220 */ /* 0x000fe20000400000 */
[C---:B------:R-:W-:Y:S01]  /*0cb0*/  LOP3.LUT R5, R2.reuse, 0x1, RZ, 0xc0, !PT ;  /* 0x0000000102057812 */ /* 0x040fe200078ec0ff */
[----:B------:R-:W-:Y:S01]  /*0cc0*/  IMAD.MOV.U32 R15, RZ, RZ, 0x3effffff ;  /* 0x3effffffff0f7424 */ /* 0x000fe200078e00ff */
[----:B------:R-:W-:Y:S01]  /*0cd0*/  MOV R12, 0x3d2aaabb ;  /* 0x3d2aaabb000c7802 */ /* 0x000fe20000000f00 */
[----:B------:R-:W-:Y:S01]  /*0ce0*/  FFMA R4, R3, R4, -0.0013887860113754868507 ;  /* 0xbab607ed03047423 */ /* 0x000fe20000000004 */
[----:B------:R-:W-:Y:S01]  /*0cf0*/  ISETP.NE.U32.AND P0, PT, R5, 0x1, PT ;  /* 0x000000010500780c */ /* 0x000fe20003f05070 */
[----:B------:R-:W0:Y:S01]  /*0d00*/  LDCU UR6, c[0x0][0x3b0] ;  /* 0x00007600ff0677ac */ /* 0x000e220008000800 */
[----:B------:R-:W-:Y:S01]  /*0d10*/  LOP3.LUT P1, RZ, R2, 0x2, RZ, 0xc0, !PT ;  /* 0x0000000202ff7812 */ /* 0x000fe2000782c0ff */
[----:B------:R-:W-:Y:S01]  /*0d20*/  BSSY.RECONVERGENT B0, `(.L_x_7) ;  /* 0x0000018000007945 */ /* 0x000fe20003800200 */
[----:B------:R-:W-:-:S02]  /*0d30*/  FSEL R4, R4, -0.00019574658654164522886, !P0 ;  /* 0xb94d415304047808 */ /* 0x000fc40004000000 */
[----:B------:R-:W-:Y:S02]  /*0d40*/  FSEL R12, R12, 0.0083327032625675201416, !P0 ;  /* 0x3c0885e40c0c7808 */ /* 0x000fe40004000000 */
[----:B------:R-:W-:Y:S02]  /*0d50*/  FSEL R0, R0, 1, P0 ;  /* 0x3f80000000007808 */ /* 0x000fe40000000000 */
[----:B------:R-:W-:Y:S01]  /*0d60*/  FSEL R15, -R15, -0.16666662693023681641, !P0 ;  /* 0xbe2aaaa80f0f7808 */ /* 0x000fe20004000100 */
[C---:B------:R-:W-:Y:S02]  /*0d70*/  FFMA R4, R3.reuse, R4, R12 ;  /* 0x0000000403047223 */ /* 0x040fe4000000000c */
[C---:B------:R-:W-:Y:S02]  /*0d80*/  FFMA R5, R3.reuse, R0, RZ ;  /* 0x0000000003057223 */ /* 0x040fe400000000ff */
[----:B------:R-:W-:-:S04]  /*0d90*/  FFMA R4, R3, R4, R15 ;  /* 0x0000000403047223 */ /* 0x000fc8000000000f */
[----:B------:R-:W-:Y:S01]  /*0da0*/  FFMA R3, R5, R4, R0 ;  /* 0x0000000405037223 */ /* 0x000fe20000000000 */
[----:B0-----:R-:W-:-:S03]  /*0db0*/  IMAD.U32 R4, RZ, RZ, UR6 ;  /* 0x00000006ff047e24 */ /* 0x001fc6000f8e00ff */
[----:B------:R-:W-:-:S04]  /*0dc0*/  @P1 FADD R3, RZ, -R3 ;  /* 0x80000003ff031221 */ /* 0x000fc80000000000 */
[----:B------:R-:W0:Y:S08]  /*0dd0*/  MUFU.RCP R0, R3 ;  /* 0x0000000300007308 */ /* 0x000e300000001000 */
[----:B------:R-:W1:Y:S01]  /*0de0*/  FCHK P0, R4, R3 ;  /* 0x0000000304007302 */ /* 0x000e620000000000 */
[----:B0-----:R-:W-:-:S04]  /*0df0*/  FFMA R5, -R3, R0, 1 ;  /* 0x3f80000003057423 */ /* 0x001fc80000000100 */
[----:B------:R-:W-:-:S04]  /*0e00*/  FFMA R0, R0, R5, R0 ;  /* 0x0000000500007223 */ /* 0x000fc80000000000 */
[----:B------:R-:W-:-:S04]  /*0e10*/  FFMA R2, R0, UR6, RZ ;  /* 0x0000000600027c23 */ /* 0x000fc800080000ff */
[----:B------:R-:W-:-:S04]  /*0e20*/  FFMA R5, -R3, R2, UR6 ;  /* 0x0000000603057e23 */ /* 0x000fc80008000102 */
[----:B------:R-:W-:Y:S01]  /*0e30*/  FFMA R0, R0, R5, R2 ;  /* 0x0000000500007223 */ /* 0x000fe20000000002 */
[----:B-1----:R-:W-:Y:S06]  /*0e40*/  @!P0 BRA `(.L_x_8) ;  /* 0x0000000000148947 */ /* 0x002fec0003800000 */
[----:B------:R-:W0:Y:S01]  /*0e50*/  LDCU UR6, c[0x0][0x3b0] ;  /* 0x00007600ff0677ac */ /* 0x000e220008000800 */
[----:B------:R-:W-:Y:S01]  /*0e60*/  MOV R4, 0xe90 ;  /* 0x00000e9000047802 */ /* 0x000fe20000000f00 */
[----:B0-----:R-:W-:-:S07]  /*0e70*/  IMAD.U32 R2, RZ, RZ, UR6 ;  /* 0x00000006ff027e24 */ /* 0x001fce000f8e00ff */
[----:B------:R-:W-:Y:S05]  /*0e80*/  CALL.REL.NOINC `($__internal_0_$__cuda_sm3x_div_rn_noftz_f32_slowpath) ;  /* 0x0000001400247944 */ /* 0x000fea0003c00000 */
[----:B------:R-:W-:-:S07]  /*0e90*/  MOV R0, R5 ;  /* 0x0000000500007202 */ /* 0x000fce0000000f00 */
.L_x_8:
[----:B------:R-:W-:Y:S05]  /*0ea0*/  BSYNC.RECONVERGENT B0 ;  /* 0x0000000000007941 */ /* 0x000fea0003800200 */
.L_x_7:
[----:B------:R-:W0:Y:S01]  /*0eb0*/  LDC.64 R2, c[0x0][0x398] ;  /* 0x0000e600ff027b82 */ /* 0x000e220000000a00 */
[----:B------:R-:W1:Y:S01]  /*0ec0*/  LDCU UR6, c[0x0][0x3a4] ;  /* 0x00007480ff0677ac */ /* 0x000e620008000800 */
[----:B------:R-:W-:Y:S01]  /*0ed0*/  FADD R5, R0, R9 ;  /* 0x0000000900057221 */ /* 0x000fe20000000000 */
[----:B------:R-:W-:-:S03]  /*0ee0*/  IMAD.MOV.U32 R25, RZ, RZ, RZ ;  /* 0x000000ffff197224 */ /* 0x000fc600078e00ff */
[----:B-1----:R-:W-:-:S04]  /*0ef0*/  FFMA R15, R10, UR6, R5 ;  /* 0x000000060a0f7c23 */ /* 0x002fc80008000005 */
[----:B------:R-:W-:Y:S01]  /*0f00*/  FADD R15, R8, R15 ;  /* 0x0000000f080f7221 */ /* 0x000fe20000000000 */
[----:B0-----:R-:W-:-:S04]  /*0f10*/  IMAD.WIDE.U32 R2, R24, 0x4, R2 ;  /* 0x0000000418027825 */ /* 0x001fc800078e0002 */
[----:B------:R-:W-:Y:S01]  /*0f20*/  FADD R0, R15, 1.4012984643248170709e-44 ;  /* 0x0000000a0f007421 */ /* 0x000fe20000000000 */
[----:B------:R0:W-:Y:S06]  /*0f30*/  STG.E desc[UR10][R2.64], R5 ;  /* 0x0000000502007986 */ /* 0x0001ec000c10190a */
.L_x_14:
[----:B------:R-:W-:Y:S01]  /*0f40*/  BSSY.RECONVERGENT B0, `(.L_x_9) ;  /* 0x000002c000007945 */ /* 0x000fe20003800200 */
[----:B------:R-:W-:Y:S02]  /*0f50*/  IMAD.MOV.U32 R4, RZ, RZ, R19 ;  /* 0x000000ffff047224 */ /* 0x000fe400078e0013 */
[----:B0-----:R-:W-:Y:S01]  /*0f60*/  IMAD.MOV.U32 R2, RZ, RZ, R22 ;  /* 0x000000ffff027224 */ /* 0x001fe200078e0016 */
[----:B------:R-:W-:Y:S06]  /*0f70*/  @P5 BRA `(.L_x_10) ;  /* 0x0000000000a05947 */ /* 0x000fec0003800000 */
[----:B------:R-:W-:Y:S01]  /*0f80*/  SHF.L.U32 R2, R17, 0x8, RZ ;  /* 0x0000000811027819 */ /* 0x000fe200000006ff */
[----:B------:R-:W-:Y:S01]  /*0f90*/  IMAD.MOV.U32 R12, RZ, RZ, RZ ;  /* 0x000000ffff0c7224 */ /* 0x000fe200078e00ff */
[----:B------:R-:W-:Y:S01]  /*0fa0*/  UMOV UR6, URZ ;  /* 0x000000ff00067c82 */ /* 0x000fe20008000000 */
[----:B------:R-:W-:Y:S01]  /*0fb0*/  IMAD.MOV.U32 R14, RZ, RZ, RZ ;  /* 0x000000ffff0e7224 */ /* 0x000fe200078e00ff */
[----:B------:R-:W-:-:S07]  /*0fc0*/  LOP3.LUT R27, R2, 0x80000000, RZ, 0xfc, !PT ;  /* 0x80000000021b7812 */ /* 0x000fce00078efcff */
.L_x_11:
[----:B0-----:R-:W0:Y:S02]  /*0fd0*/  LDC.64 R4, c[0x4][0x10] ;  /* 0x01000400ff047b82 */ /* 0x001e240000000a00 */
[----:B0-----:R-:W-:-:S05]  /*0fe0*/  IMAD.WIDE.U32 R4, R14, 0x4, R4 ;  /* 0x000000040e047825 */ /* 0x001fca00078e0004 */
[----:B------:R-:W2:Y:S01]  /*0ff0*/  LDG.E.CONSTANT R2, desc[UR10][R4.64] ;  /* 0x0000000a04027981 */ /* 0x000ea2000c1e9900 */
[C---:B------:R-:W-:Y:S01]  /*1000*/  IMAD R15, R14.reuse, 0x4, R1 ;  /* 0x000000040e0f7824 */ /* 0x040fe200078e0201 */
[----:B------:R-:W-:-:S04]  /*1010*/  IADD3 R14, PT, PT, R14, 0x1, RZ ;  /* 0x000000010e0e7810 */ /* 0x000fc80007ffe0ff */
[----:B------:R-:W-:Y:S01]  /*1020*/  ISETP.NE.AND P0, PT, R14, 0x6, PT ;  /* 0x000000060e00780c */ /* 0x000fe20003f05270 */
[----:B--2---:R-:W-:-:S03]  /*1030*/  IMAD.WIDE.U32 R2, R2, R27, RZ ;  /* 0x0000001b02027225 */ /* 0x004fc600078e00ff */
[----:B------:R-:W-:-:S04]  /*1040*/  IADD3 R2, P1, PT, R2, R12, RZ ;  /* 0x0000000c02027210 */ /* 0x000fc80007f3e0ff */
[----:B------:R-:W-:Y:S01]  /*1050*/  IADD3.X R12, PT, PT, R3, UR6, RZ, P1, !PT ;  /* 0x00000006030c7c10 */ /* 0x000fe20008ffe4ff */
[----:B------:R0:W-:Y:S04]  /*1060*/  STL [R15], R2 ;  /* 0x000000020f007387 */ /* 0x0001e80000100800 */
[----:B------:R-:W-:Y:S05]  /*1070*/  @P0 BRA `(.L_x_11) ;  /* 0xfffffffc00d40947 */ /* 0x000fea000383ffff */
[----:B------:R-:W-:Y:S01]  /*1080*/  ISETP.NE.AND P0, PT, R20, RZ, PT ;  /* 0x000000ff1400720c */ /* 0x000fe20003f05270 */
[----:B------:R1:W-:Y:S04]  /*1090*/  STL [R1+0x18], R12 ;  /* 0x0000180c01007387 */ /* 0x0003e80000100800 */
[----:B0-----:R-:W2:Y:S04]  /*10a0*/  LDL R2, [R23+0x18] ;  /* 0x0000180017027983 */ /* 0x001ea80000100800 */
        /* <DEDUP_REMOVED lines=9> */
[----:B------:R-:W-:-:S04]  /*1140*/  SHF.R.S32.HI R5, RZ, 0x1f, R4 ;  /* 0x0000001fff057819 */ /* 0x000fc80000011404 */
[C---:B------:R-:W-:Y:S02]  /*1150*/  LOP3.LUT R14, R5.reuse, R3, RZ, 0x3c, !PT ;  /* 0x00000003050e7212 */ /* 0x040fe400078e3cff */
[----:B------:R-:W-:Y:S02]  /*1160*/  LOP3.LUT R15, R5, R4, RZ, 0x3c, !PT ;  /* 0x00000004050f7212 */ /* 0x000fe400078e3cff */
[----:B------:R-:W-:Y:S02]  /*1170*/  SHF.R.U32.HI R3, RZ, 0x1e, R2 ;  /* 0x0000001eff037819 */ /* 0x000fe40000011602 */
[C---:B------:R-:W-:Y:S02]  /*1180*/  LOP3.LUT R5, R4.reuse, R17, RZ, 0x3c, !PT ;  /* 0x0000001104057212 */ /* 0x040fe400078e3cff */
[----:B------:R-:W0:Y:S01]  /*1190*/  I2F.F64.S64 R14, R14 ;  /* 0x0000000e000e7312 */ /* 0x000e220000301c00 */
[----:B------:R-:W-:Y:S02]  /*11a0*/  LEA.HI R4, R4, R3, RZ, 0x1 ;  /* 0x0000000304047211 */ /* 0x000fe400078f08ff */
[----:B------:R-:W-:-:S03]  /*11b0*/  ISETP.GE.AND P1, PT, R5, RZ, PT ;  /* 0x000000ff0500720c */ /* 0x000fc60003f26270 */
[----:B------:R-:W-:Y:S01]  /*11c0*/  @!P0 IMAD.MOV R4, RZ, RZ, -R4 ;  /* 0x000000ffff048224 */ /* 0x000fe200078e0a04 */
[----:B0-----:R-:W-:-:S10]  /*11d0*/  DMUL R26, R14, UR6 ;  /* 0x000000060e1a7c28 */ /* 0x001fd40008000000 */
[----:B------:R-:W0:Y:S02]  /*11e0*/  F2F.F32.F64 R26, R26 ;  /* 0x0000001a001a7310 */ /* 0x000e240000301000 */
[----:B01----:R-:W-:-:S07]  /*11f0*/  FSEL R2, -R26, R26, !P1 ;  /* 0x0000001a1a027208 */ /* 0x003fce0004800100 */
.L_x_10:
[----:B------:R-:W-:Y:S05]  /*1200*/  BSYNC.RECONVERGENT B0 ;  /* 0x0000000000007941 */ /* 0x000fea0003800200 */
.L_x_9:
[----:B------:R-:W-:Y:S02]  /*1210*/  IMAD.MOV.U32 R12, RZ, RZ, 0x37cbac00 ;  /* 0x37cbac00ff0c7424 */ /* 0x000fe400078e00ff */
[----:B------:R-:W-:Y:S01]  /*1220*/  FMUL R3, R2, R2 ;  /* 0x0000000202037220 */ /* 0x000fe20000400000 */
[----:B------:R-:W-:Y:S01]  /*1230*/  LOP3.LUT R14, R4, 0x1, RZ, 0xc0, !PT ;  /* 0x00000001040e7812 */ /* 0x000fe200078ec0ff */
[----:B------:R-:W-:Y:S01]  /*1240*/  IMAD.MOV.U32 R15, RZ, RZ, 0x3e2aaaa8 ;  /* 0x3e2aaaa8ff0f7424 */ /* 0x000fe200078e00ff */
[----:B------:R-:W-:Y:S01]  /*1250*/  UMOV UR6, 0x42ee947b ;  /* 0x42ee947b00067882 */ /* 0x000fe20000000000 */
[----:B------:R-:W-:Y:S01]  /*1260*/  FFMA R5, R3, R12, -0.0013887860113754868507 ;  /* 0xbab607ed03057423 */ /* 0x000fe2000000000c */
[----:B------:R-:W-:Y:S01]  /*1270*/  ISETP.NE.U32.AND P0, PT, R14, 0x1, PT ;  /* 0x000000010e00780c */ /* 0x000fe20003f05070 */
[----:B------:R-:W-:Y:S01]  /*1280*/  VIADD R14, R4, 0x1 ;  /* 0x00000001040e7836 */ /* 0x000fe20000000000 */
[----:B------:R-:W-:Y:S01]  /*1290*/  MOV R12, 0x3c0885e4 ;  /* 0x3c0885e4000c7802 */ /* 0x000fe20000000f00 */
[----:B------:R-:W-:Y:S01]  /*12a0*/  BSSY.RECONVERGENT B0, `(.L_x_12) ;  /* 0x0000017000007945 */ /* 0x000fe20003800200 */
[----:B------:R-:W-:-:S02]  /*12b0*/  FSEL R4, R5, -0.00019574658654164522886, P0 ;  /* 0xb94d415305047808 */ /* 0x000fc40000000000 */
[----:B------:R-:W-:Y:S02]  /*12c0*/  FSEL R12, R12, 0.041666727513074874878, !P0 ;  /* 0x3d2aaabb0c0c7808 */ /* 0x000fe40004000000 */
[----:B------:R-:W-:Y:S02]  /*12d0*/  LOP3.LUT P1, RZ, R14, 0x2, RZ, 0xc0, !PT ;  /* 0x000000020eff7812 */ /* 0x000fe4000782c0ff */
[----:B------:R-:W-:Y:S01]  /*12e0*/  FSEL R2, R2, 1, !P0 ;  /* 0x3f80000002027808 */ /* 0x000fe20004000000 */
[----:B------:R-:W-:Y:S01]  /*12f0*/  FFMA R4, R3, R4, R12 ;  /* 0x0000000403047223 */ /* 0x000fe2000000000c */
[----:B------:R-:W-:Y:S01]  /*1300*/  FSEL R15, -R15, -0.4999999701976776123, !P0 ;  /* 0xbeffffff0f0f7808 */ /* 0x000fe20004000100 */
[----:B------:R-:W-:Y:S02]  /*1310*/  IMAD.U32 R12, RZ, RZ, UR6 ;  /* 0x00000006ff0c7e24 */ /* 0x000fe4000f8e00ff */
[C---:B------:R-:W-:Y:S02]  /*1320*/  FFMA R5, R3.reuse, R2, RZ ;  /* 0x0000000203057223 */ /* 0x040fe400000000ff */
[----:B------:R-:W-:-:S04]  /*1330*/  FFMA R4, R3, R4, R15 ;  /* 0x0000000403047223 */ /* 0x000fc8000000000f */
[----:B------:R-:W-:-:S04]  /*1340*/  FFMA R3, R5, R4, R2 ;  /* 0x0000000405037223 */ /* 0x000fc80000000002 */
[----:B------:R-:W-:-:S04]  /*1350*/  @P1 FADD R3, RZ, -R3 ;  /* 0x80000003ff031221 */ /* 0x000fc80000000000 */
[----:B------:R-:W0:Y:S08]  /*1360*/  MUFU.RCP R2, R3 ;  /* 0x0000000300027308 */ /* 0x000e300000001000 */
[----:B------:R-:W1:Y:S01]  /*1370*/  FCHK P0, R12, R3 ;  /* 0x000000030c007302 */ /* 0x000e620000000000 */
[----:B0-----:R-:W-:-:S04]  /*1380*/  FFMA R5, -R3, R2, 1 ;  /* 0x3f80000003057423 */ /* 0x001fc80000000102 */
[----:B------:R-:W-:-:S04]  /*1390*/  FFMA R2, R2, R5, R2 ;  /* 0x0000000502027223 */ /* 0x000fc80000000002 */
[----:B------:R-:W-:-:S04]  /*13a0*/  FFMA R4, R2, 119.29000091552734375, RZ ;  /* 0x42ee947b02047823 */ /* 0x000fc800000000ff */
[----:B------:R-:W-:-:S04]  /*13b0*/  FFMA R5, -R3, R4, 119.29000091552734375 ;  /* 0x42ee947b03057423 */ /* 0x000fc80000000104 */
[----:B------:R-:W-:Y:S01]  /*13c0*/  FFMA R5, R2, R5, R4 ;  /* 0x0000000502057223 */ /* 0x000fe20000000004 */
[----:B-1----:R-:W-:Y:S06]  /*13d0*/  @!P0 BRA `(.L_x_13) ;  /* 0x00000000000c8947 */ /* 0x002fec0003800000 */
[----:B------:R-:W-:Y:S01]  /*13e0*/  HFMA2 R2, -RZ, RZ, 3.46484375, -0.00109386444091796875 ;  /* 0x42ee947bff027431 */ /* 0x000fe200000001ff */
[----:B------:R-:W-:-:S07]  /*13f0*/  MOV R4, 0x1410 ;  /* 0x0000141000047802 */ /* 0x000fce0000000f00 */
[----:B------:R-:W-:Y:S05]  /*1400*/  CALL.REL.NOINC `($__internal_0_$__cuda_sm3x_div_rn_noftz_f32_slowpath) ;  /* 0x0000000c00c47944 */ /* 0x000fea0003c00000 */
.L_x_13:
[----:B------:R-:W-:Y:S05]  /*1410*/  BSYNC.RECONVERGENT B0 ;  /* 0x0000000000007941 */ /* 0x000fea0003800200 */
.L_x_12:
[----:B------:R-:W0:Y:S01]  /*1420*/  LDC.64 R2, c[0x0][0x3c0] ;  /* 0x0000f000ff027b82 */ /* 0x000e220000000a00 */
[----:B------:R-:W1:Y:S01]  /*1430*/  LDCU UR6, c[0x0][0x3a0] ;  /* 0x00007400ff0677ac */ /* 0x000e620008000800 */
[----:B------:R-:W-:Y:S02]  /*1440*/  IMAD.MOV.U32 R15, RZ, RZ, -0x64ba88b8 ;  /* 0x9b457748ff0f7424 */ /* 0x000fe400078e00ff */
[----:B------:R-:W-:-:S04]  /*1450*/  FADD R0, R5, R0 ;  /* 0x0000000005007221 */ /* 0x000fc80000000000 */
[----:B------:R-:W-:Y:S01]  /*1460*/  FADD R0, R21, R0 ;  /* 0x0000000015007221 */ /* 0x000fe20000000000 */
[----:B0-----:R-:W-:-:S04]  /*1470*/  IMAD.WIDE.U32 R2, R25, 0x4, R2 ;  /* 0x0000000419027825 */ /* 0x001fc800078e0002 */
[----:B------:R-:W-:Y:S01]  /*1480*/  VIADD R25, R25, 0x1 ;  /* 0x0000000119197836 */ /* 0x000fe20000000000 */
[----:B------:R2:W-:Y:S04]  /*1490*/  STG.E desc[UR10][R2.64], R15 ;  /* 0x0000000f02007986 */ /* 0x0005e8000c10190a */
[----:B-1----:R-:W-:-:S13]  /*14a0*/  ISETP.NE.AND P0, PT, R25, UR6, PT ;  /* 0x0000000619007c0c */ /* 0x002fda000bf05270 */
[----:B--2---:R-:W-:Y:S05]  /*14b0*/  @P0 BRA `(.L_x_14) ;  /* 0xfffffff800a00947 */ /* 0x004fea000383ffff */
[----:B------:R-:W0:Y:S01]  /*14c0*/  LDCU UR6, c[0x0][0x38c] ;  /* 0x00007180ff0677ac */ /* 0x000e220008000800 */
[----:B------:R-:W-:-:S05]  /*14d0*/  VIADD R24, R24, 0x1 ;  /* 0x0000000118187836 */ /* 0x000fca0000000000 */
[----:B0-----:R-:W-:-:S13]  /*14e0*/  ISETP.NE.AND P0, PT, R24, UR6, PT ;  /* 0x0000000618007c0c */ /* 0x001fda000bf05270 */
[----:B------:R-:W-:Y:S05]  /*14f0*/  @P0 BRA `(.L_x_15) ;  /* 0xfffffff400140947 */ /* 0x000fea000383ffff */
[----:B------:R-:W-:Y:S05]  /*1500*/  BRA.U UP0, `(.L_x_16) ;  /* 0xfffffff500007547 */ /* 0x000fea000b83ffff */
[----:B------:R-:W0:Y:S01]  /*1510*/  LDCU UR5, c[0x0][0x384] ;  /* 0x00007080ff0577ac */ /* 0x000e220008000800 */
[----:B------:R-:W-:-:S04]  /*1520*/  UIADD3 UR4, UPT, UPT, UR4, 0x1, URZ ;  /* 0x0000000104047890 */ /* 0x000fc8000fffe0ff */
[----:B0-----:R-:W-:-:S09]  /*1530*/  UISETP.NE.AND UP0, UPT, UR4, UR5, UPT ;  /* 0x000000050400728c */ /* 0x001fd2000bf05270 */
[----:B------:R-:W-:Y:S05]  /*1540*/  BRA.U !UP0, `(.L_x_0) ;  /* 0x0000000d08447547 */ /* 0x000fea000b800000 */
[----:B------:R-:W-:Y:S05]  /*1550*/  BRA `(.L_x_17) ;  /* 0xfffffff000e87947 */ /* 0x000fea000383ffff */
.L_x_2:
[----:B------:R-:W-:Y:S01]  /*1560*/  ISETP.NE.AND P0, PT, R13, RZ, PT ;  /* 0x000000ff0d00720c */ /* 0x000fe20003f05270 */
[----:B------:R-:W-:-:S12]  /*1570*/  BSSY.RECONVERGENT B0, `(.L_x_18) ;  /* 0x00000ca000007945 */ /* 0x000fd80003800200 */
[----:B------:R-:W-:Y:S05]  /*1580*/  @!P0 BRA `(.L_x_19) ;  /* 0x0000000400a08947 */ /* 0x000fea0003800000 */
[C---:B------:R-:W-:Y:S02]  /*1590*/  FSETP.GE.AND P0, PT, |R7|.reuse, 105615, PT ;  /* 0x47ce47800700780b */ /* 0x040fe40003f06200 */
[----:B------:R-:W-:Y:S02]  /*15a0*/  MOV R19, RZ ;  /* 0x000000ff00137202 */ /* 0x000fe40000000f00 */
[----:B------:R-:W-:Y:S02]  /*15b0*/  FSETP.EQ.OR P4, PT, |R7|, +INF , !P0 ;  /* 0x7f8000000700780b */ /* 0x000fe40004782600 */
[----:B------:R-:W-:Y:S02]  /*15c0*/  FSEL R14, R18, R21, !P0 ;  /* 0x00000015120e7208 */ /* 0x000fe40004000000 */
[----:B------:R-:W-:-:S09]  /*15d0*/  SEL R17, R3, RZ, !P0 ;  /* 0x000000ff03117207 */ /* 0x000fd20004000000 */
.L_x_27:
[----:B------:R-:W0:Y:S01]  /*15e0*/  LDCU UR4, c[0x0][0x384] ;  /* 0x00007080ff0477ac */ /* 0x000e220008000800 */
[----:B------:R-:W-:Y:S02]  /*15f0*/  VIADD R19, R19, 0x1 ;  /* 0x0000000113137836 */ /* 0x000fe40000000000 */
[----:B------:R-:W-:-:S03]  /*1600*/  IMAD.MOV.U32 R20, RZ, RZ, RZ ;  /* 0x000000ffff147224 */ /* 0x000fc600078e00ff */
[----:B0-----:R-:W-:-:S13]  /*1610*/  ISETP.NE.AND P6, PT, R19, UR4, PT ;  /* 0x0000000413007c0c */ /* 0x001fda000bfc5270 */
.L_x_26:
[----:B------:R-:W0:Y:S01]  /*1620*/  LDCU UR4, c[0x0][0x388] ;  /* 0x00007100ff0477ac */ /* 0x000e220008000800 */
[----:B------:R-:W-:Y:S02]  /*1630*/  VIADD R20, R20, 0x1 ;  /* 0x0000000114147836 */ /* 0x000fe40000000000 */
[----:B------:R-:W-:-:S03]  /*1640*/  HFMA2 R18, -RZ, RZ, 0, 0 ;  /* 0x00000000ff127431 */ /* 0x000fc600000001ff */
[----:B0-----:R-:W-:-:S13]  /*1650*/  ISETP.NE.AND P5, PT, R20, UR4, PT ;  /* 0x0000000414007c0c */ /* 0x001fda000bfa5270 */
.L_x_25:
[----:B------:R-:W-:Y:S01]  /*1660*/  BSSY.RECONVERGENT B1, `(.L_x_20) ;  /* 0x000002d000017945 */ /* 0x000fe20003800200 */
[----:B------:R-:W-:Y:S02]  /*1670*/  IMAD.MOV.U32 R0, RZ, RZ, R17 ;  /* 0x000000ffff007224 */ /* 0x000fe400078e0011 */
[----:B------:R-:W-:Y:S01]  /*1680*/  IMAD.MOV.U32 R2, RZ, RZ, R14 ;  /* 0x000000ffff027224 */ /* 0x000fe200078e000e */
[----:B------:R-:W-:Y:S06]  /*1690*/  @P4 BRA `(.L_x_21) ;  /* 0x0000000000a44947 */ /* 0x000fec0003800000 */
[----:B------:R-:W0:Y:S01]  /*16a0*/  LDC.64 R2, c[0x4][0x10] ;  /* 0x01000400ff027b82 */ /* 0x000e220000000a00 */
[----:B------:R-:W-:Y:S01]  /*16b0*/  IMAD.MOV.U32 R12, RZ, RZ, RZ ;  /* 0x000000ffff0c7224 */ /* 0x000fe200078e00ff */
[----:B------:R-:W-:Y:S01]  /*16c0*/  MOV R0, RZ ;  /* 0x000000ff00007202 */ /* 0x000fe20000000f00 */
[----:B------:R-:W-:-:S06]  /*16d0*/  UMOV UR4, URZ ;  /* 0x000000ff00047c82 */ /* 0x000fcc0008000000 */
.L_x_22:
[----:B0-----:R-:W-:-:S06]  /*16e0*/  IMAD.WIDE.U32 R4, R0, 0x4, R2 ;  /* 0x0000000400047825 */ /* 0x001fcc00078e0002 */
[----:B------:R-:W2:Y:S01]  /*16f0*/  LDG.E.CONSTANT R4, desc[UR10][R4.64] ;  /* 0x0000000a04047981 */ /* 0x000ea2000c1e9900 */
[C---:B-1----:R-:W-:Y:S02]  /*1700*/  IMAD R21, R0.reuse, 0x4, R1 ;  /* 0x0000000400157824 */ /* 0x042fe400078e0201 */
[----:B------:R-:W-:-:S05]  /*1710*/  VIADD R0, R0, 0x1 ;  /* 0x0000000100007836 */ /* 0x000fca0000000000 */
[----:B------:R-:W-:Y:S01]  /*1720*/  ISETP.NE.AND P0, PT, R0, 0x6, PT ;  /* 0x000000060000780c */ /* 0x000fe20003f05270 */
[----:B--2---:R-:W-:-:S03]  /*1730*/  IMAD.WIDE.U32 R22, R4, R11, RZ ;  /* 0x0000000b04167225 */ /* 0x004fc600078e00ff */
[----:B------:R-:W-:-:S04]  /*1740*/  IADD3 R22, P1, PT, R22, R12, RZ ;  /* 0x0000000c16167210 */ /* 0x000fc80007f3e0ff */
[----:B------:R-:W-:Y:S01]  /*1750*/  IADD3.X R12, PT, PT, R23, UR4, RZ, P1, !PT ;  /* 0x00000004170c7c10 */ /* 0x000fe20008ffe4ff */
[----:B------:R1:W-:Y:S04]  /*1760*/  STL [R21], R22 ;  /* 0x0000001615007387 */ /* 0x0003e80000100800 */
[----:B------:R-:W-:Y:S05]  /*1770*/  @P0 BRA `(.L_x_22) ;  /* 0xfffffffc00d80947 */ /* 0x000fea000383ffff */
[----:B------:R0:W-:Y:S04]  /*1780*/  STL [R1+0x18], R12 ;  /* 0x0000180c01007387 */ /* 0x0001e80000100800 */
[----:B------:R-:W2:Y:S04]  /*1790*/  LDL R2, [R16+0x18] ;  /* 0x0000180010027983 */ /* 0x000ea80000100800 */
[----:B------:R-:W3:Y:S04]  /*17a0*/  LDL R0, [R16+0x14] ;  /* 0x0000140010007983 */ /* 0x000ee80000100800 */
[----:B------:R-:W4:Y:S01]  /*17b0*/  LDL R4, [R16+0x10] ;  /* 0x0000100010047983 */ /* 0x000f220000100800 */
[----:B------:R-:W-:Y:S01]  /*17c0*/  UMOV UR4, 0x54442d19 ;  /* 0x54442d1900047882 */ /* 0x000fe20000000000 */
[----:B------:R-:W-:Y:S01]  /*17d0*/  UMOV UR5, 0x3bf921fb ;  /* 0x3bf921fb00057882 */ /* 0x000fe20000000000 */
[----:B------:R-:W-:-:S02]  /*17e0*/  ISETP.GE.AND P1, PT, R7, RZ, PT ;  /* 0x000000ff0700720c */ /* 0x000fc40003f26270 */
[----:B--2---:R-:W-:Y:S02]  /*17f0*/  SHF.L.U32 R2, R2, R13, RZ ;  /* 0x0000000d02027219 */ /* 0x004fe400000006ff */
[----:B---3--:R-:W-:Y:S02]  /*1800*/  SHF.R.U32.HI R3, RZ, R15, R0 ;  /* 0x0000000fff037219 */ /* 0x008fe40000011600 */
[----:B------:R-:W-:Y:S02]  /*1810*/  SHF.L.U32 R0, R0, R13, RZ ;  /* 0x0000000d00007219 */ /* 0x000fe400000006ff */
[----:B----4-:R-:W-:Y:S01]  /*1820*/  SHF.R.U32.HI R5, RZ, R15, R4 ;  /* 0x0000000fff057219 */ /* 0x010fe20000011604 */
[----:B------:R-:W-:-:S03]  /*1830*/  IMAD.IADD R2, R2, 0x1, R3 ;  /* 0x0000000102027824 */ /* 0x000fc600078e0203 */
[----:B------:R-:W-:-:S04]  /*1840*/  IADD3 R5, PT, PT, R0, R5, RZ ;  /* 0x0000000500057210 */ /* 0x000fc80007ffe0ff */
[C---:B------:R-:W-:Y:S01]  /*1850*/  SHF.L.W.U32.HI R0, R5.reuse, 0x2, R2 ;  /* 0x0000000205007819 */ /* 0x040fe20000010e02 */
[----:B------:R-:W-:-:S03]  /*1860*/  IMAD.SHL.U32 R5, R5, 0x4, RZ ;  /* 0x0000000405057824 */ /* 0x000fc600078e00ff */
[----:B------:R-:W-:Y:S02]  /*1870*/  SHF.R.S32.HI R3, RZ, 0x1f, R0 ;  /* 0x0000001fff037819 */ /* 0x000fe40000011400 */
[----:B0-----:R-:W-:Y:S02]  /*1880*/  LOP3.LUT R12, R0, R7, RZ, 0x3c, !PT ;  /* 0x00000007000c7212 */ /* 0x001fe400078e3cff */
[C---:B-1----:R-:W-:Y:S02]  /*1890*/  LOP3.LUT R22, R3.reuse, R5, RZ, 0x3c, !PT ;  /* 0x0000000503167212 */ /* 0x042fe400078e3cff */
[----:B------:R-:W-:Y:S02]  /*18a0*/  LOP3.LUT R23, R3, R0, RZ, 0x3c, !PT ;  /* 0x0000000003177212 */ /* 0x000fe400078e3cff */
[----:B------:R-:W-:Y:S02]  /*18b0*/  SHF.R.U32.HI R3, RZ, 0x1e, R2 ;  /* 0x0000001eff037819 */ /* 0x000fe40000011602 */
[----:B------:R-:W0:Y:S01]  /*18c0*/  I2F.F64.S64 R4, R22 ;  /* 0x0000001600047312 */ /* 0x000e220000301c00 */
[----:B------:R-:W-:-:S02]  /*18d0*/  ISETP.GE.AND P0, PT, R12, RZ, PT ;  /* 0x000000ff0c00720c */ /* 0x000fc40003f06270 */
[----:B------:R-:W-:-:S05]  /*18e0*/  LEA.HI R0, R0, R3, RZ, 0x1 ;  /* 0x0000000300007211 */ /* 0x000fca00078f08ff */
[----:B------:R-:W-:Y:S01]  /*18f0*/  @!P1 IMAD.MOV R0, RZ, RZ, -R0 ;  /* 0x000000ffff009224 */ /* 0x000fe200078e0a00 */
[----:B0-----:R-:W-:-:S10]  /*1900*/  DMUL R4, R4, UR4 ;  /* 0x0000000404047c28 */ /* 0x001fd40008000000 */
[----:B------:R-:W0:Y:S02]  /*1910*/  F2F.F32.F64 R4, R4 ;  /* 0x0000000400047310 */ /* 0x000e240000301000 */
[----:B0-----:R-:W-:-:S07]  /*1920*/  FSEL R2, -R4, R4, !P0 ;  /* 0x0000000404027208 */ /* 0x001fce0004000100 */
.L_x_21:
[----:B------:R-:W-:Y:S05]  /*1930*/  BSYNC.RECONVERGENT B1 ;  /* 0x0000000000017941 */ /* 0x000fea0003800200 */
.L_x_20:
        /* <DEDUP_REMOVED lines=33> */
.L_x_24:
[----:B------:R-:W-:Y:S05]  /*1b50*/  BSYNC.RECONVERGENT B1 ;  /* 0x0000000000017941 */ /* 0x000fea0003800200 */
.L_x_23:
[----:B------:R-:W0:Y:S01]  /*1b60*/  LDC.64 R2, c[0x0][0x398] ;  /* 0x0000e600ff027b82 */ /* 0x000e220000000a00 */
[----:B------:R-:W1:Y:S01]  /*1b70*/  LDCU UR4, c[0x0][0x38c] ;  /* 0x00007180ff0477ac */ /* 0x000e620008000800 */
[----:B------:R-:W-:Y:S01]  /*1b80*/  FADD R5, R0, R9 ;  /* 0x0000000900057221 */ /* 0x000fe20000000000 */
[----:B0-----:R-:W-:-:S04]  /*1b90*/  IMAD.WIDE.U32 R2, R18, 0x4, R2 ;  /* 0x0000000412027825 */ /* 0x001fc800078e0002 */
[----:B------:R-:W-:Y:S01]  /*1ba0*/  VIADD R18, R18, 0x1 ;  /* 0x0000000112127836 */ /* 0x000fe20000000000 */
[----:B------:R0:W-:Y:S04]  /*1bb0*/  STG.E desc[UR10][R2.64], R5 ;  /* 0x0000000502007986 */ /* 0x0001e8000c10190a */
[----:B-1----:R-:W-:-:S13]  /*1bc0*/  ISETP.NE.AND P0, PT, R18, UR4, PT ;  /* 0x0000000412007c0c */ /* 0x002fda000bf05270 */
[----:B0-----:R-:W-:Y:S05]  /*1bd0*/  @P0 BRA `(.L_x_25) ;  /* 0xfffffff800a00947 */ /* 0x001fea000383ffff */
[----:B------:R-:W-:Y:S05]  /*1be0*/  @P5 BRA `(.L_x_26) ;  /* 0xfffffff8008c5947 */ /* 0x000fea000383ffff */
[----:B------:R-:W-:Y:S05]  /*1bf0*/  @P6 BRA `(.L_x_27) ;  /* 0xfffffff800786947 */ /* 0x000fea000383ffff */
[----:B------:R-:W-:Y:S05]  /*1c00*/  BRA `(.L_x_28) ;  /* 0x0000000400807947 */ /* 0x000fea0003800000 */
.L_x_19:
[----:B------:R-:W-:Y:S01]  /*1c10*/  FSETP.GE.AND P0, PT, |R7|, 105615, PT ;  /* 0x47ce47800700780b */ /* 0x000fe20003f06200 */
[----:B------:R-:W-:-:S03]  /*1c20*/  IMAD.MOV.U32 R19, RZ, RZ, RZ ;  /* 0x000000ffff137224 */ /* 0x000fc600078e00ff */
[----:B------:R-:W-:Y:S02]  /*1c30*/  FSETP.EQ.OR P4, PT, |R7|, +INF , !P0 ;  /* 0x7f8000000700780b */ /* 0x000fe40004782600 */
[----:B------:R-:W-:Y:S02]  /*1c40*/  FSEL R13, R18, R21, !P0 ;  /* 0x00000015120d7208 */ /* 0x000fe40004000000 */
[----:B------:R-:W-:-:S09]  /*1c50*/  SEL R17, R3, RZ, !P0 ;  /* 0x000000ff03117207 */ /* 0x000fd20004000000 */
.L_x_36:
[----:B------:R-:W-:-:S07]  /*1c60*/  IMAD.MOV.U32 R20, RZ, RZ, RZ ;  /* 0x000000ffff147224 */ /* 0x000fce00078e00ff */
.L_x_35:
[----:B------:R-:W0:Y:S01]  /*1c70*/  LDCU UR4, c[0x0][0x388] ;  /* 0x00007100ff0477ac */ /* 0x000e220008000800 */
[----:B------:R-:W-:Y:S01]  /*1c80*/  IADD3 R20, PT, PT, R20, 0x1, RZ ;  /* 0x0000000114147810 */ /* 0x000fe20007ffe0ff */
[----:B------:R-:W-:-:S03]  /*1c90*/  IMAD.MOV.U32 R18, RZ, RZ, RZ ;  /* 0x000000ffff127224 */ /* 0x000fc600078e00ff */
[----:B0-----:R-:W-:-:S13]  /*1ca0*/  ISETP.NE.AND P5, PT, R20, UR4, PT ;  /* 0x0000000414007c0c */ /* 0x001fda000bfa5270 */
.L_x_34:
[----:B------:R-:W-:Y:S01]  /*1cb0*/  BSSY.RECONVERGENT B1, `(.L_x_29) ;  /* 0x0000026000017945 */ /* 0x000fe20003800200 */
[----:B------:R-:W-:Y:S02]  /*1cc0*/  IMAD.MOV.U32 R2, RZ, RZ, R17 ;  /* 0x000000ffff027224 */ /* 0x000fe400078e0011 */
[----:B------:R-:W-:Y:S01]  /*1cd0*/  IMAD.MOV.U32 R0, RZ, RZ, R13 ;  /* 0x000000ffff007224 */ /* 0x000fe200078e000d */
[----:B------:R-:W-:Y:S06]  /*1ce0*/  @P4 BRA `(.L_x_30) ;  /* 0x0000000000884947 */ /* 0x000fec0003800000 */
[----:B------:R-:W0:Y:S01]  /*1cf0*/  LDC.64 R14, c[0x4][0x10] ;  /* 0x01000400ff0e7b82 */ /* 0x000e220000000a00 */
[----:B------:R-:W-:Y:S02]  /*1d00*/  HFMA2 R12, -RZ, RZ, 0, 0 ;  /* 0x00000000ff0c7431 */ /* 0x000fe400000001ff */
[----:B------:R-:W-:Y:S01]  /*1d10*/  IMAD.MOV.U32 R0, RZ, RZ, RZ ;  /* 0x000000ffff007224 */ /* 0x000fe200078e00ff */
[----:B------:R-:W-:-:S06]  /*1d20*/  UMOV UR4, URZ ;  /* 0x000000ff00047c82 */ /* 0x000fcc0008000000 */
.L_x_31:
        /* <DEDUP_REMOVED lines=12> */
[----:B------:R-:W2:Y:S01]  /*1df0*/  LDL R3, [R16+0x18] ;  /* 0x0000180010037983 */ /* 0x000ea20000100800 */
[----:B------:R-:W-:Y:S01]  /*1e00*/  UMOV UR4, 0x54442d19 ;  /* 0x54442d1900047882 */ /* 0x000fe20000000000 */
[----:B------:R-:W-:Y:S01]  /*1e10*/  UMOV UR5, 0x3bf921fb ;  /* 0x3bf921fb00057882 */ /* 0x000fe20000000000 */
[----:B------:R-:W-:-:S02]  /*1e20*/  ISETP.GE.AND P1, PT, R7, RZ, PT ;  /* 0x000000ff0700720c */ /* 0x000fc40003f26270 */
[C-C-:B--2---:R-:W-:Y:S02]  /*1e30*/  SHF.L.W.U32.HI R2, R0.reuse, 0x2, R3.reuse ;  /* 0x0000000200027819 */ /* 0x144fe40000010e03 */
[----:B------:R-:W-:Y:S02]  /*1e40*/  SHF.L.U32 R0, R0, 0x2, RZ ;  /* 0x0000000200007819 */ /* 0x000fe400000006ff */
[----:B------:R-:W-:Y:S02]  /*1e50*/  SHF.R.S32.HI R5, RZ, 0x1f, R2 ;  /* 0x0000001fff057819 */ /* 0x000fe40000011402 */
[----:B------:R-:W-:Y:S02]  /*1e60*/  SHF.R.U32.HI R3, RZ, 0x1e, R3 ;  /* 0x0000001eff037819 */ /* 0x000fe40000011603 */
[C---:B------:R-:W-:Y:S02]  /*1e70*/  LOP3.LUT R14, R5.reuse, R0, RZ, 0x3c, !PT ;  /* 0x00000000050e7212 */ /* 0x040fe400078e3cff */
[----:B------:R-:W-:-:S02]  /*1e80*/  LOP3.LUT R15, R5, R2, RZ, 0x3c, !PT ;  /* 0x00000002050f7212 */ /* 0x000fc400078e3cff */
[C---:B------:R-:W-:Y:S02]  /*1e90*/  LOP3.LUT R0, R2.reuse, R7, RZ, 0x3c, !PT ;  /* 0x0000000702007212 */ /* 0x040fe400078e3cff */
[----:B-1----:R-:W1:Y:S01]  /*1ea0*/  I2F.F64.S64 R4, R14 ;  /* 0x0000000e00047312 */ /* 0x002e620000301c00 */
[----:B------:R-:W-:Y:S02]  /*1eb0*/  LEA.HI R2, R2, R3, RZ, 0x1 ;  /* 0x0000000302027211 */ /* 0x000fe400078f08ff */
[----:B------:R-:W-:-:S03]  /*1ec0*/  ISETP.GE.AND P0, PT, R0, RZ, PT ;  /* 0x000000ff0000720c */ /* 0x000fc60003f06270 */
[----:B------:R-:W-:Y:S01]  /*1ed0*/  @!P1 IMAD.MOV R2, RZ, RZ, -R2 ;  /* 0x000000ffff029224 */ /* 0x000fe200078e0a02 */
[----:B-1----:R-:W-:-:S10]  /*1ee0*/  DMUL R4, R4, UR4 ;  /* 0x0000000404047c28 */ /* 0x002fd40008000000 */
[----:B------:R-:W1:Y:S02]  /*1ef0*/  F2F.F32.F64 R4, R4 ;  /* 0x0000000400047310 */ /* 0x000e640000301000 */
[----:B01----:R-:W-:-:S07]  /*1f00*/  FSEL R0, -R4, R4, !P0 ;  /* 0x0000000404007208 */ /* 0x003fce0004000100 */
.L_x_30:
[----:B------:R-:W-:Y:S05]  /*1f10*/  BSYNC.RECONVERGENT B1 ;  /* 0x0000000000017941 */ /* 0x000fea0003800200 */
.L_x_29:
        /* <DEDUP_REMOVED lines=32> */
[----:B------:R-:W-:-:S07]  /*2120*/  IMAD.MOV.U32 R0, RZ, RZ, R5 ;  /* 0x000000ffff007224 */ /* 0x000fce00078e0005 */
.L_x_33:
[----:B------:R-:W-:Y:S05]  /*2130*/  BSYNC.RECONVERGENT B1 ;  /* 0x0000000000017941 */ /* 0x000fea0003800200 */
.L_x_32:
[----:B------:R-:W0:Y:S01]  /*2140*/  LDC.64 R2, c[0x0][0x398] ;  /* 0x0000e600ff027b82 */ /* 0x000e220000000a00 */
[----:B------:R-:W1:Y:S01]  /*2150*/  LDCU UR4, c[0x0][0x38c] ;  /* 0x00007180ff0477ac */ /* 0x000e620008000800 */
[----:B------:R-:W-:Y:S01]  /*2160*/  FADD R5, R0, R9 ;  /* 0x0000000900057221 */ /* 0x000fe20000000000 */
[C---:B0-----:R-:W-:Y:S01]  /*2170*/  IMAD.WIDE.U32 R2, R18.reuse, 0x4, R2 ;  /* 0x0000000412027825 */ /* 0x041fe200078e0002 */
[----:B------:R-:W-:-:S04]  /*2180*/  IADD3 R18, PT, PT, R18, 0x1, RZ ;  /* 0x0000000112127810 */ /* 0x000fc80007ffe0ff */
[----:B------:R0:W-:Y:S01]  /*2190*/  STG.E desc[UR10][R2.64], R5 ;  /* 0x0000000502007986 */ /* 0x0001e2000c10190a */
[----:B-1----:R-:W-:-:S13]  /*21a0*/  ISETP.NE.AND P0, PT, R18, UR4, PT ;  /* 0x0000000412007c0c */ /* 0x002fda000bf05270 */
[----:B0-----:R-:W-:Y:S05]  /*21b0*/  @P0 BRA `(.L_x_34) ;  /* 0xfffffff800bc0947 */ /* 0x001fea000383ffff */
[----:B------:R-:W-:Y:S05]  /*21c0*/  @P5 BRA `(.L_x_35) ;  /* 0xfffffff800a85947 */ /* 0x000fea000383ffff */
[----:B------:R-:W0:Y:S01]  /*21d0*/  LDCU UR4, c[0x0][0x384] ;  /* 0x00007080ff0477ac */ /* 0x000e220008000800 */
[----:B------:R-:W-:-:S05]  /*21e0*/  VIADD R19, R19, 0x1 ;  /* 0x0000000113137836 */ /* 0x000fca0000000000 */
[----:B0-----:R-:W-:-:S13]  /*21f0*/  ISETP.NE.AND P0, PT, R19, UR4, PT ;  /* 0x0000000413007c0c */ /* 0x001fda000bf05270 */
[----:B------:R-:W-:Y:S05]  /*2200*/  @P0 BRA `(.L_x_36) ;  /* 0xfffffff800940947 */ /* 0x000fea000383ffff */
.L_x_28:
[----:B------:R-:W-:Y:S05]  /*2210*/  BSYNC.RECONVERGENT B0 ;  /* 0x0000000000007941 */ /* 0x000fea0003800200 */
.L_x_18:
[----:B------:R-:W0:Y:S02]  /*2220*/  LDCU UR4, c[0x0][0x3a4] ;  /* 0x00007480ff0477ac */ /* 0x000e240008000800 */
[----:B0-----:R-:W-:-:S04]  /*2230*/  FFMA R5, R10, UR4, R5 ;  /* 0x000000040a057c23 */ /* 0x001fc80008000005 */
[----:B------:R-:W-:-:S04]  /*2240*/  FADD R5, R8, R5 ;  /* 0x0000000508057221 */ /* 0x000fc80000000000 */
[----:B------:R-:W-:-:S07]  /*2250*/  FADD R0, R5, 1.4012984643248170709e-44 ;  /* 0x0000000a05007421 */ /* 0x000fce0000000000 */
.L_x_0:
[----:B------:R-:W0:Y:S01]  /*2260*/  F2F.F64.F32 R2, R0 ;  /* 0x0000000000027310 */ /* 0x000e220000201800 */
[----:B------:R-:W-:Y:S01]  /*2270*/  MOV R8, 0x0 ;  /* 0x0000000000087802 */ /* 0x000fe20000000f00 */
[----:B------:R-:W1:Y:S01]  /*2280*/  LDCU.64 UR4, c[0x4][0x8] ;  /* 0x01000100ff0477ac */ /* 0x000e620008000a00 */
[----:B------:R-:W-:-:S04]  /*2290*/  IADD3 R6, P0, P1, R1, 0x20, R6 ;  /* 0x0000002001067810 */ /* 0x000fc8000791e006 */
[----:B------:R-:W2:Y:S01]  /*22a0*/  LDC.64 R8, c[0x4][R8] ;  /* 0x0100000008087b82 */ /* 0x000ea20000000a00 */
[----:B------:R-:W-:Y:S01]  /*22b0*/  IADD3.X R7, PT, PT, RZ, UR8, RZ, P0, P1 ;  /* 0x00000008ff077c10 */ /* 0x000fe200087e24ff */
[----:B0-----:R0:W-:Y:S01]  /*22c0*/  STL.64 [R1+0x20], R2 ;  /* 0x0000200201007387 */ /* 0x0011e20000100a00 */
[----:B-1----:R-:W-:Y:S02]  /*22d0*/  IMAD.U32 R4, RZ, RZ, UR4 ;  /* 0x00000004ff047e24 */ /* 0x002fe4000f8e00ff */
[----:B------:R-:W-:-:S07]  /*22e0*/  IMAD.U32 R5, RZ, RZ, UR5 ;  /* 0x00000005ff057e24 */ /* 0x000fce000f8e00ff */
[----:B------:R-:W-:-:S07]  /*22f0*/  LEPC R20, `(.L_x_37) ;  /* 0x000000001014794e */ /* 0x000fce0000000000 */
[----:B0-2---:R-:W-:Y:S05]  /*2300*/  CALL.ABS.NOINC R8 ;  /* 0x0000000008007343 */ /* 0x005fea0003c00000 */
.L_x_37:
[----:B------:R-:W-:Y:S05]  /*2310*/  EXIT ;  /* 0x000000000000794d */ /* 0x000fea0003800000 */
        .weak           $__internal_0_$__cuda_sm3x_div_rn_noftz_f32_slowpath
        .type           $__internal_0_$__cuda_sm3x_div_rn_noftz_f32_slowpath,@function
        .size           $__internal_0_$__cuda_sm3x_div_rn_noftz_f32_slowpath,(.L_x_50 - $__internal_0_$__cuda_sm3x_div_rn_noftz_f32_slowpath)
$__internal_0_$__cuda_sm3x_div_rn_noftz_f32_slowpath:
[----:B------:R-:W-:Y:S01]  /*2320*/  SHF.R.U32.HI R5, RZ, 0x17, R3 ;  /* 0x00000017ff057819 */ /* 0x000fe20000011603 */
[----:B------:R-:W-:Y:S01]  /*2330*/  BSSY.RECONVERGENT B2, `(.L_x_38) ;  /* 0x0000062000027945 */ /* 0x000fe20003800200 */
[----:B------:R-:W-:Y:S02]  /*2340*/  SHF.R.U32.HI R12, RZ, 0x17, R2 ;  /* 0x00000017ff0c7819 */ /* 0x000fe40000011602 */
[----:B------:R-:W-:Y:S02]  /*2350*/  LOP3.LUT R5, R5, 0xff, RZ, 0xc0, !PT ;  /* 0x000000ff05057812 */ /* 0x000fe400078ec0ff */
[----:B------:R-:W-:Y:S02]  /*2360*/  LOP3.LUT R28, R12, 0xff, RZ, 0xc0, !PT ;  /* 0x000000ff0c1c7812 */ /* 0x000fe400078ec0ff */
[----:B------:R-:W-:-:S03]  /*2370*/  IADD3 R27, PT, PT, R5, -0x1, RZ ;  /* 0xffffffff051b7810 */ /* 0x000fc60007ffe0ff */
[----:B------:R-:W-:Y:S01]  /*2380*/  VIADD R26, R28, 0xffffffff ;  /* 0xffffffff1c1a7836 */ /* 0x000fe20000000000 */
[----:B------:R-:W-:-:S04]  /*2390*/  ISETP.GT.U32.AND P0, PT, R27, 0xfd, PT ;  /* 0x000000fd1b00780c */ /* 0x000fc80003f04070 */
[----:B------:R-:W-:-:S13]  /*23a0*/  ISETP.GT.U32.OR P0, PT, R26, 0xfd, P0 ;  /* 0x000000fd1a00780c */ /* 0x000fda0000704470 */
[----:B------:R-:W-:Y:S01]  /*23b0*/  @!P0 IMAD.MOV.U32 R12, RZ, RZ, RZ ;  /* 0x000000ffff0c8224 */ /* 0x000fe200078e00ff */
[----:B------:R-:W-:Y:S06]  /*23c0*/  @!P0 BRA `(.L_x_39) ;  /* 0x00000000005c8947 */ /* 0x000fec0003800000 */
[----:B------:R-:W-:Y:S02]  /*23d0*/  FSETP.GTU.FTZ.AND P0, PT, |R2|, +INF , PT ;  /* 0x7f8000000200780b */ /* 0x000fe40003f1c200 */
[----:B------:R-:W-:-:S04]  /*23e0*/  FSETP.GTU.FTZ.AND P1, PT, |R3|, +INF , PT ;  /* 0x7f8000000300780b */ /* 0x000fc80003f3c200 */
[----:B------:R-:W-:-:S13]  /*23f0*/  PLOP3.LUT P0, PT, P0, P1, PT, 0xf8, 0x8f ;  /* 0x00000000008f781c */ /* 0x000fda0000703f70 */
[----:B------:R-:W-:Y:S05]  /*2400*/  @P0 BRA `(.L_x_40) ;  /* 0x00000004004c0947 */ /* 0x000fea0003800000 */
[----:B------:R-:W-:-:S13]  /*2410*/  LOP3.LUT P0, RZ, R3, 0x7fffffff, R2, 0xc8, !PT ;  /* 0x7fffffff03ff7812 */ /* 0x000fda000780c802 */
[----:B------:R-:W-:Y:S05]  /*2420*/  @!P0 BRA `(.L_x_41) ;  /* 0x00000004003c8947 */ /* 0x000fea0003800000 */
[C---:B------:R-:W-:Y:S02]  /*2430*/  FSETP.NEU.FTZ.AND P2, PT, |R2|.reuse, +INF , PT ;  /* 0x7f8000000200780b */ /* 0x040fe40003f5d200 */
[----:B------:R-:W-:Y:S02]  /*2440*/  FSETP.NEU.FTZ.AND P0, PT, |R3|, +INF , PT ;  /* 0x7f8000000300780b */ /* 0x000fe40003f1d200 */
[----:B------:R-:W-:-:S11]  /*2450*/  FSETP.NEU.FTZ.AND P1, PT, |R2|, +INF , PT ;  /* 0x7f8000000200780b */ /* 0x000fd60003f3d200 */
[----:B------:R-:W-:Y:S05]  /*2460*/  @!P0 BRA !P2, `(.L_x_41) ;  /* 0x00000004002c8947 */ /* 0x000fea0005000000 */
[----:B------:R-:W-:-:S04]  /*2470*/  LOP3.LUT P2, RZ, R2, 0x7fffffff, RZ, 0xc0, !PT ;  /* 0x7fffffff02ff7812 */ /* 0x000fc8000784c0ff */
[----:B------:R-:W-:-:S13]  /*2480*/  PLOP3.LUT P2, PT, P0, P2, PT, 0x2f, 0xf2 ;  /* 0x0000000000f2781c */ /* 0x000fda0000744577 */
[----:B------:R-:W-:Y:S05]  /*2490*/  @P2 BRA `(.L_x_42) ;  /* 0x0000000400182947 */ /* 0x000fea0003800000 */
[----:B------:R-:W-:-:S04]  /*24a0*/  LOP3.LUT P0, RZ, R3, 0x7fffffff, RZ, 0xc0, !PT ;  /* 0x7fffffff03ff7812 */ /* 0x000fc8000780c0ff */
[----:B------:R-:W-:-:S13]  /*24b0*/  PLOP3.LUT P0, PT, P1, P0, PT, 0x2f, 0xf2 ;  /* 0x0000000000f2781c */ /* 0x000fda0000f00577 */
[----:B------:R-:W-:Y:S05]  /*24c0*/  @P0 BRA `(.L_x_43) ;  /* 0x0000000400000947 */ /* 0x000fea0003800000 */
[----:B------:R-:W-:Y:S02]  /*24d0*/  ISETP.GE.AND P0, PT, R26, RZ, PT ;  /* 0x000000ff1a00720c */ /* 0x000fe40003f06270 */
[----:B------:R-:W-:-:S11]  /*24e0*/  ISETP.GE.AND P1, PT, R27, RZ, PT ;  /* 0x000000ff1b00720c */ /* 0x000fd60003f26270 */
[----:B------:R-:W-:Y:S01]  /*24f0*/  @P0 IMAD.MOV.U32 R12, RZ, RZ, RZ ;  /* 0x000000ffff0c0224 */ /* 0x000fe200078e00ff */
[----:B------:R-:W-:Y:S01]  /*2500*/  @!P0 MOV R12, 0xffffffc0 ;  /* 0xffffffc0000c8802 */ /* 0x000fe20000000f00 */
[----:B------:R-:W-:Y:S01]  /*2510*/  @!P0 FFMA R2, R2, 1.84467440737095516160e+19, RZ ;  /* 0x5f80000002028823 */ /* 0x000fe200000000ff */
[----:B------:R-:W-:-:S03]  /*2520*/  @!P1 FFMA R3, R3, 1.84467440737095516160e+19, RZ ;  /* 0x5f80000003039823 */ /* 0x000fc600000000ff */
[----:B------:R-:W-:-:S07]  /*2530*/  @!P1 VIADD R12, R12, 0x40 ;  /* 0x000000400c0c9836 */ /* 0x000fce0000000000 */
.L_x_39:
[----:B------:R-:W-:Y:S01]  /*2540*/  LEA R26, R5, 0xc0800000, 0x17 ;  /* 0xc0800000051a7811 */ /* 0x000fe200078eb8ff */
[----:B------:R-:W-:Y:S01]  /*2550*/  BSSY.RECONVERGENT B3, `(.L_x_44) ;  /* 0x0000036000037945 */ /* 0x000fe20003800200 */
[----:B------:R-:W-:-:S03]  /*2560*/  IADD3 R28, PT, PT, R28, -0x7f, RZ ;  /* 0xffffff811c1c7810 */ /* 0x000fc60007ffe0ff */
[----:B------:R-:W-:Y:S02]  /*2570*/  IMAD.IADD R29, R3, 0x1, -R26 ;  /* 0x00000001031d7824 */ /* 0x000fe400078e0a1a */
[C---:B------:R-:W-:Y:S02]  /*2580*/  IMAD R2, R28.reuse, -0x800000, R2 ;  /* 0xff8000001c027824 */ /* 0x040fe400078e0202 */
[----:B------:R0:W1:Y:S01]  /*2590*/  MUFU.RCP R3, R29 ;  /* 0x0000001d00037308 */ /* 0x0000620000001000 */
[----:B------:R-:W-:Y:S01]  /*25a0*/  FADD.FTZ R27, -R29, -RZ ;  /* 0x800000ff1d1b7221 */ /* 0x000fe20000010100 */
[----:B0-----:R-:W-:-:S05]  /*25b0*/  IADD3 R29, PT, PT, R28, 0x7f, -R5 ;  /* 0x0000007f1c1d7810 */ /* 0x001fca0007ffe805 */
[----:B------:R-:W-:Y:S02]  /*25c0*/  IMAD.IADD R29, R29, 0x1, R12 ;  /* 0x000000011d1d7824 */ /* 0x000fe400078e020c */
[----:B-1----:R-:W-:-:S04]  /*25d0*/  FFMA R26, R3, R27, 1 ;  /* 0x3f800000031a7423 */ /* 0x002fc8000000001b */
[----:B------:R-:W-:-:S04]  /*25e0*/  FFMA R3, R3, R26, R3 ;  /* 0x0000001a03037223 */ /* 0x000fc80000000003 */
[----:B------:R-:W-:-:S04]  /*25f0*/  FFMA R26, R2, R3, RZ ;  /* 0x00000003021a7223 */ /* 0x000fc800000000ff */
[----:B------:R-:W-:-:S04]  /*2600*/  FFMA R30, R27, R26, R2 ;  /* 0x0000001a1b1e7223 */ /* 0x000fc80000000002 */
[----:B------:R-:W-:-:S04]  /*2610*/  FFMA R26, R3, R30, R26 ;  /* 0x0000001e031a7223 */ /* 0x000fc8000000001a */
[----:B------:R-:W-:-:S04]  /*2620*/  FFMA R27, R27, R26, R2 ;  /* 0x0000001a1b1b7223 */ /* 0x000fc80000000002 */
[----:B------:R-:W-:-:S05]  /*2630*/  FFMA R2, R3, R27, R26 ;  /* 0x0000001b03027223 */ /* 0x000fca000000001a */
[----:B------:R-:W-:-:S04]  /*2640*/  SHF.R.U32.HI R5, RZ, 0x17, R2 ;  /* 0x00000017ff057819 */ /* 0x000fc80000011602 */
[----:B------:R-:W-:-:S05]  /*2650*/  LOP3.LUT R5, R5, 0xff, RZ, 0xc0, !PT ;  /* 0x000000ff05057812 */ /* 0x000fca00078ec0ff */
[----:B------:R-:W-:-:S05]  /*2660*/  IMAD.IADD R28, R5, 0x1, R29 ;  /* 0x00000001051c7824 */ /* 0x000fca00078e021d */
[----:B------:R-:W-:-:S04]  /*2670*/  IADD3 R5, PT, PT, R28, -0x1, RZ ;  /* 0xffffffff1c057810 */ /* 0x000fc80007ffe0ff */
[----:B------:R-:W-:-:S13]  /*2680*/  ISETP.GE.U32.AND P0, PT, R5, 0xfe, PT ;  /* 0x000000fe0500780c */ /* 0x000fda0003f06070 */
[----:B------:R-:W-:Y:S05]  /*2690*/  @!P0 BRA `(.L_x_45) ;  /* 0x0000000000808947 */ /* 0x000fea0003800000 */
[----:B------:R-:W-:-:S13]  /*26a0*/  ISETP.GT.AND P0, PT, R28, 0xfe, PT ;  /* 0x000000fe1c00780c */ /* 0x000fda0003f04270 */
[----:B------:R-:W-:Y:S05]  /*26b0*/  @P0 BRA `(.L_x_46) ;  /* 0x00000000006c0947 */ /* 0x000fea0003800000 */
[----:B------:R-:W-:-:S13]  /*26c0*/  ISETP.GE.AND P0, PT, R28, 0x1, PT ;  /* 0x000000011c00780c */ /* 0x000fda0003f06270 */
[----:B------:R-:W-:Y:S05]  /*26d0*/  @P0 BRA `(.L_x_47) ;  /* 0x0000000000740947 */ /* 0x000fea0003800000 */
[----:B------:R-:W-:Y:S02]  /*26e0*/  ISETP.GE.AND P0, PT, R28, -0x18, PT ;  /* 0xffffffe81c00780c */ /* 0x000fe40003f06270 */
[----:B------:R-:W-:-:S11]  /*26f0*/  LOP3.LUT R2, R2, 0x80000000, RZ, 0xc0, !PT ;  /* 0x8000000002027812 */ /* 0x000fd600078ec0ff */
[----:B------:R-:W-:Y:S05]  /*2700*/  @!P0 BRA `(.L_x_47) ;  /* 0x0000000000688947 */ /* 0x000fea0003800000 */
[-CC-:B------:R-:W-:Y:S01]  /*2710*/  FFMA.RZ R5, R3, R27.reuse, R26.reuse ;  /* 0x0000001b03057223 */ /* 0x180fe2000000c01a */
[C---:B------:R-:W-:Y:S02]  /*2720*/  ISETP.NE.AND P0, PT, R28.reuse, RZ, PT ;  /* 0x000000ff1c00720c */ /* 0x040fe40003f05270 */
[C---:B------:R-:W-:Y:S02]  /*2730*/  ISETP.NE.AND P1, PT, R28.reuse, RZ, PT ;  /* 0x000000ff1c00720c */ /* 0x040fe40003f25270 */
[----:B------:R-:W-:Y:S01]  /*2740*/  LOP3.LUT R12, R5, 0x7fffff, RZ, 0xc0, !PT ;  /* 0x007fffff050c7812 */ /* 0x000fe200078ec0ff */
[CCC-:B------:R-:W-:Y:S01]  /*2750*/  FFMA.RP R5, R3.reuse, R27.reuse, R26.reuse ;  /* 0x0000001b03057223 */ /* 0x1c0fe2000000801a */
[----:B------:R-:W-:Y:S01]  /*2760*/  FFMA.RM R26, R3, R27, R26 ;  /* 0x0000001b031a7223 */ /* 0x000fe2000000401a */
[----:B------:R-:W-:Y:S01]  /*2770*/  VIADD R3, R28, 0x20 ;  /* 0x000000201c037836 */ /* 0x000fe20000000000 */
[----:B------:R-:W-:Y:S01]  /*2780*/  LOP3.LUT R12, R12, 0x800000, RZ, 0xfc, !PT ;  /* 0x008000000c0c7812 */ /* 0x000fe200078efcff */
[----:B------:R-:W-:-:S02]  /*2790*/  IMAD.MOV R27, RZ, RZ, -R28 ;  /* 0x000000ffff1b7224 */ /* 0x000fc400078e0a1c */
[----:B------:R-:W-:Y:S02]  /*27a0*/  FSETP.NEU.FTZ.AND P2, PT, R5, R26, PT ;  /* 0x0000001a0500720b */ /* 0x000fe40003f5d000 */
[----:B------:R-:W-:Y:S02]  /*27b0*/  SHF.L.U32 R3, R12, R3, RZ ;  /* 0x000000030c037219 */ /* 0x000fe400000006ff */
[----:B------:R-:W-:Y:S02]  /*27c0*/  SEL R5, R27, RZ, P0 ;  /* 0x000000ff1b057207 */ /* 0x000fe40000000000 */
[----:B------:R-:W-:Y:S02]  /*27d0*/  ISETP.NE.AND P1, PT, R3, RZ, P1 ;  /* 0x000000ff0300720c */ /* 0x000fe40000f25270 */
[----:B------:R-:W-:Y:S02]  /*27e0*/  SHF.R.U32.HI R5, RZ, R5, R12 ;  /* 0x00000005ff057219 */ /* 0x000fe4000001160c */
[----:B------:R-:W-:-:S02]  /*27f0*/  PLOP3.LUT P1, PT, P2, P1, PT, 0xf8, 0x8f ;  /* 0x00000000008f781c */ /* 0x000fc40001723f70 */
[----:B------:R-:W-:Y:S02]  /*2800*/  SHF.R.U32.HI R12, RZ, 0x1, R5 ;  /* 0x00000001ff0c7819 */ /* 0x000fe40000011605 */
[----:B------:R-:W-:-:S04]  /*2810*/  SEL R3, RZ, 0x1, !P1 ;  /* 0x00000001ff037807 */ /* 0x000fc80004800000 */
[----:B------:R-:W-:-:S04]  /*2820*/  LOP3.LUT R26, R3, 0x1, R12, 0xf8, !PT ;  /* 0x00000001031a7812 */ /* 0x000fc800078ef80c */
[----:B------:R-:W-:-:S04]  /*2830*/  LOP3.LUT R5, R26, R5, RZ, 0xc0, !PT ;  /* 0x000000051a057212 */ /* 0x000fc800078ec0ff */
[----:B------:R-:W-:-:S04]  /*2840*/  IADD3 R5, PT, PT, R12, R5, RZ ;  /* 0x000000050c057210 */ /* 0x000fc80007ffe0ff */
[----:B------:R-:W-:Y:S01]  /*2850*/  LOP3.LUT R2, R5, R2, RZ, 0xfc, !PT ;  /* 0x0000000205027212 */ /* 0x000fe200078efcff */
[----:B------:R-:W-:Y:S06]  /*2860*/  BRA `(.L_x_47) ;  /* 0x0000000000107947 */ /* 0x000fec0003800000 */
.L_x_46:
[----:B------:R-:W-:-:S04]  /*2870*/  LOP3.LUT R2, R2, 0x80000000, RZ, 0xc0, !PT ;  /* 0x8000000002027812 */ /* 0x000fc800078ec0ff */
[----:B------:R-:W-:Y:S01]  /*2880*/  LOP3.LUT R2, R2, 0x7f800000, RZ, 0xfc, !PT ;  /* 0x7f80000002027812 */ /* 0x000fe200078efcff */
[----:B------:R-:W-:Y:S06]  /*2890*/  BRA `(.L_x_47) ;  /* 0x0000000000047947 */ /* 0x000fec0003800000 */
.L_x_45:
[----:B------:R-:W-:-:S07]  /*28a0*/  IMAD R2, R29, 0x800000, R2 ;  /* 0x008000001d027824 */ /* 0x000fce00078e0202 */
.L_x_47:
[----:B------:R-:W-:Y:S05]  /*28b0*/  BSYNC.RECONVERGENT B3 ;  /* 0x0000000000037941 */ /* 0x000fea0003800200 */
.L_x_44:
[----:B------:R-:W-:Y:S05]  /*28c0*/  BRA `(.L_x_48) ;  /* 0x0000000000207947 */ /* 0x000fea0003800000 */
.L_x_43:
[----:B------:R-:W-:-:S04]  /*28d0*/  LOP3.LUT R2, R3, 0x80000000, R2, 0x48, !PT ;  /* 0x8000000003027812 */ /* 0x000fc800078e4802 */
[----:B------:R-:W-:Y:S01]  /*28e0*/  LOP3.LUT R2, R2, 0x7f800000, RZ, 0xfc, !PT ;  /* 0x7f80000002027812 */ /* 0x000fe200078efcff */
[----:B------:R-:W-:Y:S06]  /*28f0*/  BRA `(.L_x_48) ;  /* 0x0000000000147947 */ /* 0x000fec0003800000 */
.L_x_42:
[----:B------:R-:W-:Y:S01]  /*2900*/  LOP3.LUT R2, R3, 0x80000000, R2, 0x48, !PT ;  /* 0x8000000003027812 */ /* 0x000fe200078e4802 */
[----:B------:R-:W-:Y:S06]  /*2910*/  BRA `(.L_x_48) ;  /* 0x00000000000c7947 */ /* 0x000fec0003800000 */
.L_x_41:
[----:B------:R-:W0:Y:S01]  /*2920*/  MUFU.RSQ R2, -QNAN ;  /* 0xffc0000000027908 */ /* 0x000e220000001400 */
[----:B------:R-:W-:Y:S05]  /*2930*/  BRA `(.L_x_48) ;  /* 0x0000000000047947 */ /* 0x000fea0003800000 */
.L_x_40:
[----:B------:R-:W-:-:S07]  /*2940*/  FADD.FTZ R2, R2, R3 ;  /* 0x0000000302027221 */ /* 0x000fce0000010000 */
.L_x_48:
[----:B------:R-:W-:Y:S05]  /*2950*/  BSYNC.RECONVERGENT B2 ;  /* 0x0000000000027941 */ /* 0x000fea0003800200 */
.L_x_38:
[----:B0-----:R-:W-:Y:S01]  /*2960*/  IMAD.MOV.U32 R5, RZ, RZ, R2 ;  /* 0x000000ffff057224 */ /* 0x001fe200078e0002 */
[----:B------:R-:W-:Y:S01]  /*2970*/  MOV R2, R4 ;  /* 0x0000000400027202 */ /* 0x000fe20000000f00 */
[----:B------:R-:W-:-:S04]  /*2980*/  IMAD.MOV.U32 R3, RZ, RZ, 0x0 ;  /* 0x00000000ff037424 */ /* 0x000fc800078e00ff */
[----:B------:R-:W-:Y:S05]  /*2990*/  RET.REL.NODEC R2 `(_Z7computefiiifPfifffffffS_ff) ;  /* 0xffffffd402987950 */ /* 0x000fea0003c3ffff */
.L_x_49:
[----:B------:R-:W-:-:S00]  /*29a0*/  BRA `(.L_x_49) ;  /* 0xfffffffc00fc7947 */ /* 0x000fc0000383ffff */
[----:B------:R-:W-:-:S00]  /*29b0*/  NOP ;  /* 0x0000000000007918 */ /* 0x000fc00000000000 */
        /* <DEDUP_REMOVED lines=12> */
.L_x_50:


//--------------------- .nv.global.init           --------------------------
	.section	.nv.global.init,"aw",@progbits
	.align	4
.nv.global.init:
	.type		__cudart_i2opi_f,@object
	.size		__cudart_i2opi_f,($str - __cudart_i2opi_f)
__cudart_i2opi_f:
        /*0000*/ 	.byte	0x41, 0x90, 0x43, 0x3c, 0x99, 0x95, 0x62, 0xdb, 0xc0, 0xdd, 0x34, 0xf5, 0xd1, 0x57, 0x27, 0xfc
        /*0010*/ 	.byte	0x29, 0x15, 0x44, 0x4e, 0x6e, 0x83, 0xf9, 0xa2
	.type		$str,@object
	.size		$str,(.L_0 - $str)
$str:
        /*0018*/ 	.byte	0x25, 0x2e, 0x31, 0x37, 0x67, 0x0a, 0x00
.L_0:


//--------------------- .nv.shared.reserved.0     --------------------------
	.section	.nv.shared.reserved.0,"aw",@nobits
	.weak		__nv_reservedSMEM_offset_0_alias
	.size		__nv_reservedSMEM_offset_0_alias, 0, 64
	.other		__nv_reservedSMEM_offset_0_alias,@"STO_CUDA_RESERVED_SHARED STV_DEFAULT"
__nv_reservedSMEM_offset_0_alias:
	.zero		0
	.zero		64


//--------------------- .nv.constant0._Z7computefiiifPfifffffffS_ff --------------------------
	.section	.nv.constant0._Z7computefiiifPfifffffffS_ff,"a",@progbits
	.sectionflags	@""
	.align	4
.nv.constant0._Z7computefiiifPfifffffffS_ff:
	.zero		976


//--------------------- SYMBOLS --------------------------

	.type		.nv.reservedSmem.offset0,@object
	.size		.nv.reservedSmem.offset0,0x4
	.type		vprintf,@function
